def attn_fwd(
    Q,
    K,
    V,
    Out,
    Lse,
    sm_scale,
    stride_qz,
    stride_qh,
    stride_qm,
    stride_qk,
    stride_kz,
    stride_kh,
    stride_kn,
    stride_kk,
    stride_vz,
    stride_vh,
    stride_vn,
    stride_vk,
    stride_oz,
    stride_oh,
    stride_om,
    stride_ok,
    seqlen_q,
    seqlen_k,
    BLOCK_M: tl.constexpr,
    BLOCK_N: tl.constexpr,
    HEAD_DIM: tl.constexpr,
    CAUSAL: tl.constexpr,
):
    start_m = tl.program_id(0)
    off_hz = tl.program_id(1)
    q_off = off_hz * stride_qh
    k_off = off_hz * stride_kh
    v_off = off_hz * stride_vh
    offs_m = start_m * BLOCK_M + tl.arange(0, BLOCK_M)
    offs_d = tl.arange(0, HEAD_DIM)
    offs_n = tl.arange(0, BLOCK_N)
    q_ptrs = Q + q_off + offs_m[:, None] * stride_qm + offs_d[None, :] * stride_qk
    k_ptrs = K + k_off + offs_d[:, None] * stride_kk + offs_n[None, :] * stride_kn
    v_ptrs = V + v_off + offs_n[:, None] * stride_vn + offs_d[None, :] * stride_vk
    m_i = tl.full([BLOCK_M], float("-inf"), dtype=tl.float32)
    l_i = tl.zeros([BLOCK_M], dtype=tl.float32) + 1.0
    acc = tl.zeros([BLOCK_M, HEAD_DIM], dtype=tl.float32)
    q = tl.load(q_ptrs)
    acc, l_i, m_i = _attn_fwd_inner(
        acc,
        l_i,
        m_i,
        q,
        k_ptrs,
        v_ptrs,
        sm_scale,
        stride_kn,
        stride_vn,
        start_m,
        seqlen_k,
        BLOCK_M,
        BLOCK_N,
        HEAD_DIM,
        CAUSAL,
    )
    acc = acc / l_i[:, None]
    lse = m_i + tl.math.log2(l_i) / 1.4426950408889634
    o_ptrs = (
        Out
        + off_hz * stride_oh
        + offs_m[:, None] * stride_om
        + offs_d[None, :] * stride_ok
    )
    tl.store(o_ptrs, acc.to(Out.dtype.element_ty))
    tl.store(Lse + off_hz * seqlen_q + offs_m, lse)

# config = {"BLOCK_M": 64, "BLOCK_N": 16, "HEAD_DIM": 16, "arch": "sm_100", "causal": false, "dtype": "bf16", "num_stages": 2, "num_warps": 8}
# arch = sm_100


// ===== COMPILED SASS (sm_100a) =====

	.target	sm_100a

	.elftype	@"ET_EXEC"


//--------------------- .note.nv.tkinfo           --------------------------
	.section	.note.nv.tkinfo,"",@"SHT_NOTE"
	.sectionflags	@"SHF_NOTE_NV_TKINFO"
	.tkinfo
        /*0018*/ 	.word	0x00000081
        /*0030*/ 	.string	""
        /*0030*/ 	.string	"ptxas-blackwell"
        /*0030*/ 	.string	"Cuda compilation tools, release 12.9, V12.9.86"
        /*0030*/ 	.string	"Build cuda_12.9.r12.9/compiler.36037853_0"
        /*0030*/ 	.string	"-v  -suppress-debug-info  -lineinfo  -arch sm_100a "



//--------------------- .note.nv.cuver            --------------------------
	.section	.note.nv.cuver,"",@"SHT_NOTE"
	.sectionflags	@"SHF_NOTE_NV_CUVER"
        /*0018*/ 	.short	0x0001
        /*001a*/ 	.short	0x0064
        /*001c*/ 	.short	0x0001
        /*001e*/ 	.short	0x0000
        /*0020*/ 	.short	0x0001
        /*0022*/ 	.short	0x0000


//--------------------- .nv.info                  --------------------------
	.section	.nv.info,"",@"SHT_CUDA_INFO"
	.align	4


	//----- nvinfo : EIATTR_REGCOUNT
	.align		4
        /*0000*/ 	.byte	0x04, 0x2f
        /*0002*/ 	.short	(.L_5 - .L_4)
	.align		4
.L_4:
        /*0004*/ 	.word	index@(attn_fwd)
        /*0008*/ 	.word	0x0000001f


	//----- nvinfo : EIATTR_FRAME_SIZE
	.align		4
.L_5:
        /*000c*/ 	.byte	0x04, 0x11
        /*000e*/ 	.short	(.L_7 - .L_6)
	.align		4
.L_6:
        /*0010*/ 	.word	index@($__internal_2_$__cuda_sm10x_tcgen05_guardrail_trap_unallocated_columns_being_dealloced)
        /*0014*/ 	.word	0x00000000


	//----- nvinfo : EIATTR_FRAME_SIZE
	.align		4
.L_7:
        /*0018*/ 	.byte	0x04, 0x11
        /*001a*/ 	.short	(.L_9 - .L_8)
	.align		4
.L_8:
        /*001c*/ 	.word	index@($__internal_1_$__cuda_sm10x_tcgen05_guardrail_trap_phase_invalid_during_alloc)
        /*0020*/ 	.word	0x00000000


	//----- nvinfo : EIATTR_FRAME_SIZE
	.align		4
.L_9:
        /*0024*/ 	.byte	0x04, 0x11
        /*0026*/ 	.short	(.L_11 - .L_10)
	.align		4
.L_10:
        /*0028*/ 	.word	index@($__internal_0_$__cuda_sm10x_tcgen05_guardrail_trap_col_being_dealloced_not_returned_by_alloc)
        /*002c*/ 	.word	0x00000000


	//----- nvinfo : EIATTR_FRAME_SIZE
	.align		4
.L_11:
        /*0030*/ 	.byte	0x04, 0x11
        /*0032*/ 	.short	(.L_13 - .L_12)
	.align		4
.L_12:
        /*0034*/ 	.word	index@(attn_fwd)
        /*0038*/ 	.word	0x00000000


	//----- nvinfo : EIATTR_MIN_STACK_SIZE
	.align		4
.L_13:
        /*003c*/ 	.byte	0x04, 0x12
        /*003e*/ 	.short	(.L_15 - .L_14)
	.align		4
.L_14:
        /*0040*/ 	.word	index@(attn_fwd)
        /*0044*/ 	.word	0x00000000
.L_15:


//--------------------- .nv.info.attn_fwd         --------------------------
	.section	.nv.info.attn_fwd,"",@"SHT_CUDA_INFO"
	.sectionflags	@""
	.align	4


	//----- nvinfo : EIATTR_CUDA_API_VERSION
	.align		4
        /*0000*/ 	.byte	0x04, 0x37
        /*0002*/ 	.short	(.L_17 - .L_16)
.L_16:
        /*0004*/ 	.word	0x00000081


	//----- nvinfo : EIATTR_KPARAM_INFO
	.align		4
.L_17:
        /*0008*/ 	.byte	0x04, 0x17
        /*000a*/ 	.short	(.L_19 - .L_18)
.L_18:
        /*000c*/ 	.word	0x00000000
        /*0010*/ 	.short	0x0019
        /*0012*/ 	.short	0x0080
        /*0014*/ 	.byte	0x00, 0xf4, 0x21, 0x00


	//----- nvinfo : EIATTR_KPARAM_INFO
	.align		4
.L_19:
        /*0018*/ 	.byte	0x04, 0x17
        /*001a*/ 	.short	(.L_21 - .L_20)
.L_20:
        /*001c*/ 	.word	0x00000000
        /*0020*/ 	.short	0x0018
        /*0022*/ 	.short	0x0078
        /*0024*/ 	.byte	0x00, 0xf4, 0x21, 0x00


	//----- nvinfo : EIATTR_KPARAM_INFO
	.align		4
.L_21:
        /*0028*/ 	.byte	0x04, 0x17
        /*002a*/ 	.short	(.L_23 - .L_22)
.L_22:
        /*002c*/ 	.word	0x00000000
        /*0030*/ 	.short	0x0017
        /*0032*/ 	.short	0x0070
        /*0034*/ 	.byte	0x00, 0xf0, 0x11, 0x00


	//----- nvinfo : EIATTR_KPARAM_INFO
	.align		4
.L_23:
        /*0038*/ 	.byte	0x04, 0x17
        /*003a*/ 	.short	(.L_25 - .L_24)
.L_24:
        /*003c*/ 	.word	0x00000000
        /*0040*/ 	.short	0x0016
        /*0042*/ 	.short	0x006c
        /*0044*/ 	.byte	0x00, 0xf0, 0x11, 0x00


	//----- nvinfo : EIATTR_KPARAM_INFO
	.align		4
.L_25:
        /*0048*/ 	.byte	0x04, 0x17
        /*004a*/ 	.short	(.L_27 - .L_26)
.L_26:
        /*004c*/ 	.word	0x00000000
        /*0050*/ 	.short	0x0015
        /*0052*/ 	.short	0x0068
        /*0054*/ 	.byte	0x00, 0xf0, 0x11, 0x00


	//----- nvinfo : EIATTR_KPARAM_INFO
	.align		4
.L_27:
        /*0058*/ 	.byte	0x04, 0x17
        /*005a*/ 	.short	(.L_29 - .L_28)
.L_28:
        /*005c*/ 	.word	0x00000000
        /*0060*/ 	.short	0x0014
        /*0062*/ 	.short	0x0064
        /*0064*/ 	.byte	0x00, 0xf0, 0x11, 0x00


	//----- nvinfo : EIATTR_KPARAM_INFO
	.align		4
.L_29:
        /*0068*/ 	.byte	0x04, 0x17
        /*006a*/ 	.short	(.L_31 - .L_30)
.L_30:
        /*006c*/ 	.word	0x00000000
        /*0070*/ 	.short	0x0013
        /*0072*/ 	.short	0x0060
        /*0074*/ 	.byte	0x00, 0xf0, 0x11, 0x00


	//----- nvinfo : EIATTR_KPARAM_INFO
	.align		4
.L_31:
        /*0078*/ 	.byte	0x04, 0x17
        /*007a*/ 	.short	(.L_33 - .L_32)
.L_32:
        /*007c*/ 	.word	0x00000000
        /*0080*/ 	.short	0x0012
        /*0082*/ 	.short	0x005c
        /*0084*/ 	.byte	0x00, 0xf0, 0x11, 0x00


	//----- nvinfo : EIATTR_KPARAM_INFO
	.align		4
.L_33:
        /*0088*/ 	.byte	0x04, 0x17
        /*008a*/ 	.short	(.L_35 - .L_34)
.L_34:
        /*008c*/ 	.word	0x00000000
        /*0090*/ 	.short	0x0011
        /*0092*/ 	.short	0x0058
        /*0094*/ 	.byte	0x00, 0xf0, 0x11, 0x00


	//----- nvinfo : EIATTR_KPARAM_INFO
	.align		4
.L_35:
        /*0098*/ 	.byte	0x04, 0x17
        /*009a*/ 	.short	(.L_37 - .L_36)
.L_36:
        /*009c*/ 	.word	0x00000000
        /*00a0*/ 	.short	0x0010
        /*00a2*/ 	.short	0x0054
        /*00a4*/ 	.byte	0x00, 0xf0, 0x11, 0x00


	//----- nvinfo : EIATTR_KPARAM_INFO
	.align		4
.L_37:
        /*00a8*/ 	.byte	0x04, 0x17
        /*00aa*/ 	.short	(.L_39 - .L_38)
.L_38:
        /*00ac*/ 	.word	0x00000000
        /*00b0*/ 	.short	0x000f
        /*00b2*/ 	.short	0x0050
        /*00b4*/ 	.byte	0x00, 0xf0, 0x11, 0x00


	//----- nvinfo : EIATTR_KPARAM_INFO
	.align		4
.L_39:
        /*00b8*/ 	.byte	0x04, 0x17
        /*00ba*/ 	.short	(.L_41 - .L_40)
.L_40:
        /*00bc*/ 	.word	0x00000000
        /*00c0*/ 	.short	0x000e
        /*00c2*/ 	.short	0x004c
        /*00c4*/ 	.byte	0x00, 0xf0, 0x11, 0x00


	//----- nvinfo : EIATTR_KPARAM_INFO
	.align		4
.L_41:
        /*00c8*/ 	.byte	0x04, 0x17
        /*00ca*/ 	.short	(.L_43 - .L_42)
.L_42:
        /*00cc*/ 	.word	0x00000000
        /*00d0*/ 	.short	0x000d
        /*00d2*/ 	.short	0x0048
        /*00d4*/ 	.byte	0x00, 0xf0, 0x11, 0x00


	//----- nvinfo : EIATTR_KPARAM_INFO
	.align		4
.L_43:
        /*00d8*/ 	.byte	0x04, 0x17
        /*00da*/ 	.short	(.L_45 - .L_44)
.L_44:
        /*00dc*/ 	.word	0x00000000
        /*00e0*/ 	.short	0x000c
        /*00e2*/ 	.short	0x0044
        /*00e4*/ 	.byte	0x00, 0xf0, 0x11, 0x00


	//----- nvinfo : EIATTR_KPARAM_INFO
	.align		4
.L_45:
        /*00e8*/ 	.byte	0x04, 0x17
        /*00ea*/ 	.short	(.L_47 - .L_46)
.L_46:
        /*00ec*/ 	.word	0x00000000
        /*00f0*/ 	.short	0x000b
        /*00f2*/ 	.short	0x0040
        /*00f4*/ 	.byte	0x00, 0xf0, 0x11, 0x00


	//----- nvinfo : EIATTR_KPARAM_INFO
	.align		4
.L_47:
        /*00f8*/ 	.byte	0x04, 0x17
        /*00fa*/ 	.short	(.L_49 - .L_48)
.L_48:
        /*00fc*/ 	.word	0x00000000
        /*0100*/ 	.short	0x000a
        /*0102*/ 	.short	0x003c
        /*0104*/ 	.byte	0x00, 0xf0, 0x11, 0x00


	//----- nvinfo : EIATTR_KPARAM_INFO
	.align		4
.L_49:
        /*0108*/ 	.byte	0x04, 0x17
        /*010a*/ 	.short	(.L_51 - .L_50)
.L_50:
        /*010c*/ 	.word	0x00000000
        /*0110*/ 	.short	0x0009
        /*0112*/ 	.short	0x0038
        /*0114*/ 	.byte	0x00, 0xf0, 0x11, 0x00


	//----- nvinfo : EIATTR_KPARAM_INFO
	.align		4
.L_51:
        /*0118*/ 	.byte	0x04, 0x17
        /*011a*/ 	.short	(.L_53 - .L_52)
.L_52:
        /*011c*/ 	.word	0x00000000
        /*0120*/ 	.short	0x0008
        /*0122*/ 	.short	0x0034
        /*0124*/ 	.byte	0x00, 0xf0, 0x11, 0x00


	//----- nvinfo : EIATTR_KPARAM_INFO
	.align		4
.L_53:
        /*0128*/ 	.byte	0x04, 0x17
        /*012a*/ 	.short	(.L_55 - .L_54)
.L_54:
        /*012c*/ 	.word	0x00000000
        /*0130*/ 	.short	0x0007
        /*0132*/ 	.short	0x0030
        /*0134*/ 	.byte	0x00, 0xf0, 0x11, 0x00


	//----- nvinfo : EIATTR_KPARAM_INFO
	.align		4
.L_55:
        /*0138*/ 	.byte	0x04, 0x17
        /*013a*/ 	.short	(.L_57 - .L_56)
.L_56:
        /*013c*/ 	.word	0x00000000
        /*0140*/ 	.short	0x0006
        /*0142*/ 	.short	0x002c
        /*0144*/ 	.byte	0x00, 0xf0, 0x11, 0x00


	//----- nvinfo : EIATTR_KPARAM_INFO
	.align		4
.L_57:
        /*0148*/ 	.byte	0x04, 0x17
        /*014a*/ 	.short	(.L_59 - .L_58)
.L_58:
        /*014c*/ 	.word	0x00000000
        /*0150*/ 	.short	0x0005
        /*0152*/ 	.short	0x0028
        /*0154*/ 	.byte	0x00, 0xf0, 0x11, 0x00


	//----- nvinfo : EIATTR_KPARAM_INFO
	.align		4
.L_59:
        /*0158*/ 	.byte	0x04, 0x17
        /*015a*/ 	.short	(.L_61 - .L_60)
.L_60:
        /*015c*/ 	.word	0x00000000
        /*0160*/ 	.short	0x0004
        /*0162*/ 	.short	0x0020
        /*0164*/ 	.byte	0x00, 0xf4, 0x21, 0x00


	//----- nvinfo : EIATTR_KPARAM_INFO
	.align		4
.L_61:
        /*0168*/ 	.byte	0x04, 0x17
        /*016a*/ 	.short	(.L_63 - .L_62)
.L_62:
        /*016c*/ 	.word	0x00000000
        /*0170*/ 	.short	0x0003
        /*0172*/ 	.short	0x0018
        /*0174*/ 	.byte	0x00, 0xf4, 0x21, 0x00


	//----- nvinfo : EIATTR_KPARAM_INFO
	.align		4
.L_63:
        /*0178*/ 	.byte	0x04, 0x17
        /*017a*/ 	.short	(.L_65 - .L_64)
.L_64:
        /*017c*/ 	.word	0x00000000
        /*0180*/ 	.short	0x0002
        /*0182*/ 	.short	0x0010
        /*0184*/ 	.byte	0x00, 0xf4, 0x21, 0x00


	//----- nvinfo : EIATTR_KPARAM_INFO
	.align		4
.L_65:
        /*0188*/ 	.byte	0x04, 0x17
        /*018a*/ 	.short	(.L_67 - .L_66)
.L_66:
        /*018c*/ 	.word	0x00000000
        /*0190*/ 	.short	0x0001
        /*0192*/ 	.short	0x0008
        /*0194*/ 	.byte	0x00, 0xf4, 0x21, 0x00


	//----- nvinfo : EIATTR_KPARAM_INFO
	.align		4
.L_67:
        /*0198*/ 	.byte	0x04, 0x17
        /*019a*/ 	.short	(.L_69 - .L_68)
.L_68:
        /*019c*/ 	.word	0x00000000
        /*01a0*/ 	.short	0x0000
        /*01a2*/ 	.short	0x0000
        /*01a4*/ 	.byte	0x00, 0xf4, 0x21, 0x00


	//----- nvinfo : EIATTR_AT_ENTRY_FRAGMENTS
	.align		4
.L_69:
        /*01a8*/ 	.byte	0x04, 0x4f
        /*01aa*/ 	.short	(.L_71 - .L_70)


	//   ....[0]....
.L_70:
        /*01ac*/ 	.word	0x00000004


	//----- nvinfo : EIATTR_RESERVED_SMEM_USED
	.align		4
.L_71:
        /*01b0*/ 	.byte	0x01, 0x41
	.zero		2


	//----- nvinfo : EIATTR_SPARSE_MMA_MASK
	.align		4
        /*01b4*/ 	.byte	0x03, 0x50
        /*01b6*/ 	.short	0x0000


	//----- nvinfo : EIATTR_TCGEN05_1CTA_USED
	.align		4
        /*01b8*/ 	.byte	0x01, 0x51
	.zero		2


	//----- nvinfo : EIATTR_MAXREG_COUNT
	.align		4
        /*01bc*/ 	.byte	0x03, 0x1b
        /*01be*/ 	.short	0x00ff


	//----- nvinfo : EIATTR_NUM_BARRIERS
	.align		4
        /*01c0*/ 	.byte	0x02, 0x4c
        /*01c2*/ 	.byte	0x01
	.zero		1


	//----- nvinfo : EIATTR_INT_WARP_WIDE_INSTR_OFFSETS
	.align		4
        /*01c4*/ 	.byte	0x04, 0x31
        /*01c6*/ 	.short	(.L_73 - .L_72)


	//   ....[0]....
.L_72:
        /*01c8*/ 	.word	0x00000830


	//   ....[1]....
        /*01cc*/ 	.word	0x00000850


	//   ....[2]....
        /*01d0*/ 	.word	0x00000970


	//   ....[3]....
        /*01d4*/ 	.word	0x000009b0


	//   ....[4]....
        /*01d8*/ 	.word	0x00001560


	//   ....[5]....
        /*01dc*/ 	.word	0x000027f0


	//   ....[6]....
        /*01e0*/ 	.word	0x00002840


	//----- nvinfo : EIATTR_COOP_GROUP_MASK_REGIDS
	.align		4
.L_73:
        /*01e4*/ 	.byte	0x04, 0x29
        /*01e6*/ 	.short	(.L_75 - .L_74)


	//   ....[0]....
.L_74:
        /*01e8*/ 	.word	0xffffffff


	//   ....[1]....
        /*01ec*/ 	.word	0xffffffff


	//   ....[2]....
        /*01f0*/ 	.word	0xffffffff


	//   ....[3]....
        /*01f4*/ 	.word	0xffffffff


	//   ....[4]....
        /*01f8*/ 	.word	0xffffffff


	//   ....[5]....
        /*01fc*/ 	.word	0xffffffff


	//   ....[6]....
        /*0200*/ 	.word	0xffffffff


	//   ....[7]....
        /*0204*/ 	.word	0xffffffff


	//   ....[8]....
        /*0208*/ 	.word	0xffffffff


	//   ....[9]....
        /*020c*/ 	.word	0xffffffff


	//   ....[10]....
        /*0210*/ 	.word	0xffffffff


	//   ....[11]....
        /*0214*/ 	.word	0xffffffff


	//----- nvinfo : EIATTR_COOP_GROUP_INSTR_OFFSETS
	.align		4
.L_75:
        /*0218*/ 	.byte	0x04, 0x28
        /*021a*/ 	.short	(.L_77 - .L_76)


	//   ....[0]....
.L_76:
        /*021c*/ 	.word	0x00000050


	//   ....[1]....
        /*0220*/ 	.word	0x00000300


	//   ....[2]....
        /*0224*/ 	.word	0x00000db0


	//   ....[3]....
        /*0228*/ 	.word	0x00000ed0


	//   ....[4]....
        /*022c*/ 	.word	0x00001050


	//   ....[5]....
        /*0230*/ 	.word	0x000010b0


	//   ....[6]....
        /*0234*/ 	.word	0x00001790


	//   ....[7]....
        /*0238*/ 	.word	0x000017e0


	//   ....[8]....
        /*023c*/ 	.word	0x00001950


	//   ....[9]....
        /*0240*/ 	.word	0x000019b0


	//   ....[10]....
        /*0244*/ 	.word	0x00002690


	//   ....[11]....
        /*0248*/ 	.word	0x000028f0


	//----- nvinfo : EIATTR_VRC_CTA_INIT_COUNT
	.align		4
.L_77:
        /*024c*/ 	.byte	0x02, 0x4a
        /*024e*/ 	.byte	0x80
	.zero		1


	//----- nvinfo : EIATTR_MBARRIER_INSTR_OFFSETS
	.align		4
        /*0250*/ 	.byte	0x04, 0x39
        /*0252*/ 	.short	(.L_79 - .L_78)


	//   ....[0]....
.L_78:
        /*0254*/ 	.word	0x00000930
        /*0258*/ 	.word	0x000000ff
        /*025c*/ 	.word	0x00000000
        /*0260*/ 	.short	0x0100
        /*0262*/ 	.byte	0x0c
	.zero		1


	//   ....[1]....
        /*0264*/ 	.word	0x00000a60
        /*0268*/ 	.word	0x000000ff
        /*026c*/ 	.word	0x00000f08
        /*0270*/ 	.short	0x0100
        /*0272*/ 	.byte	0x0a
	.zero		1


	//   ....[2]....
        /*0274*/ 	.word	0x00000ae0
        /*0278*/ 	.word	0x000000ff
        /*027c*/ 	.word	0x00000a00
        /*0280*/ 	.short	0x0100
        /*0282*/ 	.byte	0x0a
	.zero		1


	//   ....[3]....
        /*0284*/ 	.word	0x00000c20
        /*0288*/ 	.word	0x000000ff
        /*028c*/ 	.word	0x00000a00
        /*0290*/ 	.short	0x010a
        /*0292*/ 	.byte	0x0a
	.zero		1


	//   ....[4]....
        /*0294*/ 	.word	0x00000cc0
        /*0298*/ 	.word	0x000000ff
        /*029c*/ 	.word	0x00000a00
        /*02a0*/ 	.short	0x0108
        /*02a2*/ 	.byte	0x0a
	.zero		1


	//   ....[5]....
        /*02a4*/ 	.word	0x000015e0
        /*02a8*/ 	.word	0x000000ff
        /*02ac*/ 	.word	0x00000c00
        /*02b0*/ 	.short	0x0100
        /*02b2*/ 	.byte	0x0a
	.zero		1


	//   ....[6]....
        /*02b4*/ 	.word	0x000016c0
        /*02b8*/ 	.word	0x000000ff
        /*02bc*/ 	.word	0x00000c00
        /*02c0*/ 	.short	0x010a
        /*02c2*/ 	.byte	0x0a
	.zero		1


	//   ....[7]....
        /*02c4*/ 	.word	0x00001710
        /*02c8*/ 	.word	0x000000ff
        /*02cc*/ 	.word	0x00000c00
        /*02d0*/ 	.short	0x0108
        /*02d2*/ 	.byte	0x0a
	.zero		1


	//   ....[8]....
        /*02d4*/ 	.word	0x00001a10
        /*02d8*/ 	.word	0x000000ff
        /*02dc*/ 	.word	0x00000000
        /*02e0*/ 	.short	0x010a
        /*02e2*/ 	.byte	0x0c
	.zero		1


	//   ....[9]....
        /*02e4*/ 	.word	0x00001e70
        /*02e8*/ 	.word	0x000000ff
        /*02ec*/ 	.word	0x00000000
        /*02f0*/ 	.short	0x010a
        /*02f2*/ 	.byte	0x0c
	.zero		1


	//   ....[10]....
        /*02f4*/ 	.word	0x00001fd0
        /*02f8*/ 	.word	0x000000ff
        /*02fc*/ 	.word	0x00000f00
        /*0300*/ 	.short	0x0108
        /*0302*/ 	.byte	0x0a
	.zero		1


	//   ....[11]....
        /*0304*/ 	.word	0x00002140
        /*0308*/ 	.word	0x000000ff
        /*030c*/ 	.word	0x00000f08
        /*0310*/ 	.short	0x0108
        /*0312*/ 	.byte	0x0a
	.zero		1


	//   ....[12]....
        /*0314*/ 	.word	0x00002910
        /*0318*/ 	.word	0x000000ff
        /*031c*/ 	.word	0x00000a00
        /*0320*/ 	.short	0x010a
        /*0322*/ 	.byte	0x0a
	.zero		1


	//   ....[13]....
        /*0324*/ 	.word	0x00002940
        /*0328*/ 	.word	0x000000ff
        /*032c*/ 	.word	0x00000c00
        /*0330*/ 	.short	0x010a
        /*0332*/ 	.byte	0x0a
	.zero		1


	//   ....[14]....
        /*0334*/ 	.word	0x00002970
        /*0338*/ 	.word	0x000000ff
        /*033c*/ 	.word	0x00000000
        /*0340*/ 	.short	0x010a
        /*0342*/ 	.byte	0x0c
	.zero		1


	//   ....[15]....
        /*0344*/ 	.word	0x000029a0
        /*0348*/ 	.word	0x000000ff
        /*034c*/ 	.word	0x00000000
        /*0350*/ 	.short	0x010a
        /*0352*/ 	.byte	0x0c
	.zero		1


	//----- nvinfo : EIATTR_NUM_MBARRIERS
	.align		4
.L_79:
        /*0354*/ 	.byte	0x03, 0x38
        /*0356*/ 	.short	0xffff


	//----- nvinfo : EIATTR_EXIT_INSTR_OFFSETS
	.align		4
        /*0358*/ 	.byte	0x04, 0x1c
        /*035a*/ 	.short	(.L_81 - .L_80)


	//   ....[0]....
.L_80:
        /*035c*/ 	.word	0x00002900


	//----- nvinfo : EIATTR_REQNTID
	.align		4
.L_81:
        /*0360*/ 	.byte	0x04, 0x10
        /*0362*/ 	.short	(.L_83 - .L_82)
.L_82:
        /*0364*/ 	.word	0x00000100
        /*0368*/ 	.word	0x00000001
        /*036c*/ 	.word	0x00000001


	//----- nvinfo : EIATTR_CRS_STACK_SIZE
	.align		4
.L_83:
        /*0370*/ 	.byte	0x04, 0x1e
        /*0372*/ 	.short	(.L_85 - .L_84)
.L_84:
        /*0374*/ 	.word	0x00000000


	//----- nvinfo : EIATTR_CBANK_PARAM_SIZE
	.align		4
.L_85:
        /*0378*/ 	.byte	0x03, 0x19
        /*037a*/ 	.short	0x0088


	//----- nvinfo : EIATTR_PARAM_CBANK
	.align		4
        /*037c*/ 	.byte	0x04, 0x0a
        /*037e*/ 	.short	(.L_87 - .L_86)
	.align		4
.L_86:
        /*0380*/ 	.word	index@(.nv.constant0.attn_fwd)
        /*0384*/ 	.short	0x0380
        /*0386*/ 	.short	0x0088


	//----- nvinfo : EIATTR_SW_WAR
	.align		4
.L_87:
        /*0388*/ 	.byte	0x04, 0x36
        /*038a*/ 	.short	(.L_89 - .L_88)
.L_88:
        /*038c*/ 	.word	0x00000008
.L_89:


//--------------------- .nv.compat                --------------------------
	.section	.nv.compat,"",@"SHT_CUDA_COMPAT_INFO"
	.align	4
        /*0000*/ 	.byte	0x02, 0x02, 0x02, 0x00, 0x02, 0x05, 0x05, 0x00, 0x02, 0x03, 0x00, 0x00, 0x02, 0x06, 0x01, 0x00


//--------------------- .nv.callgraph             --------------------------
	.section	.nv.callgraph,"",@"SHT_CUDA_CALLGRAPH"
	.align	4
	.sectionentsize	8
	.align		4
        /*0000*/ 	.word	0x00000000
	.align		4
        /*0004*/ 	.word	0xffffffff
	.align		4
        /*0008*/ 	.word	0x00000000
	.align		4
        /*000c*/ 	.word	0xfffffffe
	.align		4
        /*0010*/ 	.word	0x00000000
	.align		4
        /*0014*/ 	.word	0xfffffffd
	.align		4
        /*0018*/ 	.word	0x00000000
	.align		4
        /*001c*/ 	.word	0xfffffffc


//--------------------- .nv.constant4             --------------------------
	.section	.nv.constant4,"a",@progbits
	.align	8
	.align		8
.nv.constant4:
        /*0000*/ 	.dword	_$_str


//--------------------- .text.attn_fwd            --------------------------
	.section	.text.attn_fwd,"ax",@progbits
	.align	128
        .global         attn_fwd
        .type           attn_fwd,@function
        .size           attn_fwd,(.L_x_28 - attn_fwd)
        .other          attn_fwd,@"STO_CUDA_ENTRY STV_DEFAULT"
attn_fwd:
.text.attn_fwd:
[----:B------:R-:W0:Y:S01]  /*0000*/  LDC R1, c[0x0][0x37c] ;  /* 0x0000df00ff017b82 */ /* 0x000e220000000800 */
[----:B------:R-:W1:Y:S02]  /*0010*/  S2R R0, SR_TID.X ;  /* 0x0000000000007919 */ /* 0x000e640000002100 */
[----:B-1----:R-:W-:-:S13]  /*0020*/  ISETP.GE.U32.AND P1, PT, R0, 0x20, PT ;  /* 0x000000200000780c */ /* 0x002fda0003f26070 */
[----:B------:R-:W-:Y:S05]  /*0030*/  @P1 BRA `(.L_x_0) ;  /* 0x0000000000b41947 */ /* 0x000fea0003800000 */
[----:B------:R-:W1:Y:S01]  /*0040*/  S2UR UR6, SR_CgaCtaId ;  /* 0x00000000000679c3 */ /* 0x000e620000008800 */
[----:B------:R-:W-:Y:S01]  /*0050*/  NOP ;  /* 0x0000000000007918 */ /* 0x000fe20000000000 */
[----:B------:R-:W-:Y:S02]  /*0060*/  UMOV UR4, 0x40 ;  /* 0x0000004000047882 */ /* 0x000fe40000000000 */
[----:B-1----:R-:W-:-:S09]  /*0070*/  ULEA UR4, UR6, UR4, 0x18 ;  /* 0x0000000406047291 */ /* 0x002fd2000f8ec0ff */
[----:B------:R-:W1:Y:S01]  /*0080*/  LDS.U8 R2, [UR4] ;  /* 0x00000004ff027984 */ /* 0x000e620008000000 */
[----:B------:R-:W-:Y:S02]  /*0090*/  UMOV UR4, 0x400 ;  /* 0x0000040000047882 */ /* 0x000fe40000000000 */
[----:B------:R-:W-:Y:S01]  /*00a0*/  ULEA UR4, UR6, UR4, 0x18 ;  /* 0x0000000406047291 */ /* 0x000fe2000f8ec0ff */
[----:B-1----:R-:W-:-:S13]  /*00b0*/  ISETP.NE.AND P0, PT, R2, RZ, PT ;  /* 0x000000ff0200720c */ /* 0x002fda0003f05270 */
[----:B------:R-:W-:Y:S05]  /*00c0*/  @P0 BRA `(.L_x_1) ;  /* 0x0000000000780947 */ /* 0x000fea0003800000 */
[----:B------:R-:W-:-:S13]  /*00d0*/  ELECT P0, URZ, PT ;  /* 0x0000000000ff782f */ /* 0x000fda0003800000 */
[----:B------:R-:W-:Y:S05]  /*00e0*/  @!P0 BRA `(.L_x_2) ;  /* 0x0000000000808947 */ /* 0x000fea0003800000 */
[----:B------:R-:W-:Y:S01]  /*00f0*/  UMOV UR5, 0x1 ;  /* 0x0000000100057882 */ /* 0x000fe20000000000 */
[----:B------:R-:W-:-:S04]  /*0100*/  IMAD.MOV.U32 R5, RZ, RZ, 0x1 ;  /* 0x00000001ff057424 */ /* 0x000fc800078e00ff */
[----:B------:R-:W-:Y:S04]  /*0110*/  DEPBAR.LE SB1, 0x36 ;  /* 0x00009d800000791a */ /* 0x000fe80000000000 */
[----:B------:R-:W1:Y:S02]  /*0120*/  UTCATOMSWS.FIND_AND_SET.ALIGN UP0, UR5, UR5 ;  /* 0x00000005000575e3 */ /* 0x000e640008000800 */
[----:B-1----:R-:W-:-:S04]  /*0130*/  PLOP3.LUT P0, PT, PT, PT, UP0, 0x80, 0x8 ;  /* 0x000000000008781c */ /* 0x002fc80003f0f008 */
[----:B------:R-:W-:-:S04]  /*0140*/  SEL R2, RZ, 0xffffffff, !P0 ;  /* 0xffffffffff027807 */ /* 0x000fc80004000000 */
[----:B------:R-:W-:Y:S01]  /*0150*/  ISETP.NE.AND P0, PT, R2, RZ, PT ;  /* 0x000000ff0200720c */ /* 0x000fe20003f05270 */
[----:B------:R-:W-:-:S12]  /*0160*/  IMAD.U32 R2, RZ, RZ, UR5 ;  /* 0x00000005ff027e24 */ /* 0x000fd8000f8e00ff */
[----:B------:R-:W-:Y:S05]  /*0170*/  @P0 BRA `(.L_x_3) ;  /* 0x0000000000240947 */ /* 0x000fea0003800000 */
.L_x_4:
[----:B------:R-:W-:Y:S05]  /*0180*/  NANOSLEEP 0x64 ;  /* 0x000000640000795d */ /* 0x000fea0003800000 */
[----:B------:R-:W-:-:S05]  /*0190*/  UMOV UR5, 0x1 ;  /* 0x0000000100057882 */ /* 0x000fca0000000000 */
[----:B------:R-:W-:Y:S04]  /*01a0*/  DEPBAR.LE SB1, 0x36 ;  /* 0x00009d800000791a */ /* 0x000fe80000000000 */
[----:B------:R-:W1:Y:S02]  /*01b0*/  UTCATOMSWS.FIND_AND_SET.ALIGN UP0, UR5, UR5 ;  /* 0x00000005000575e3 */ /* 0x000e640008000800 */
[----:B-1----:R-:W-:-:S04]  /*01c0*/  PLOP3.LUT P0, PT, PT, PT, UP0, 0x80, 0x8 ;  /* 0x000000000008781c */ /* 0x002fc80003f0f008 */
[----:B------:R-:W-:-:S04]  /*01d0*/  SEL R2, RZ, 0xffffffff, !P0 ;  /* 0xffffffffff027807 */ /* 0x000fc80004000000 */
[----:B------:R-:W-:Y:S01]  /*01e0*/  ISETP.NE.AND P0, PT, R2, RZ, PT ;  /* 0x000000ff0200720c */ /* 0x000fe20003f05270 */
[----:B------:R-:W-:-:S12]  /*01f0*/  IMAD.U32 R2, RZ, RZ, UR5 ;  /* 0x00000005ff027e24 */ /* 0x000fd8000f8e00ff */
[----:B------:R-:W-:Y:S05]  /*0200*/  @!P0 BRA `(.L_x_4) ;  /* 0xfffffffc00dc8947 */ /* 0x000fea000383ffff */
.L_x_3:
[C---:B------:R-:W-:Y:S01]  /*0210*/  VIADD R4, R2.reuse, 0x10 ;  /* 0x0000001002047836 */ /* 0x040fe20000000000 */
[----:B------:R-:W-:Y:S01]  /*0220*/  UMOV UR5, 0x50 ;  /* 0x0000005000057882 */ /* 0x000fe20000000000 */
[C---:B------:R-:W-:Y:S01]  /*0230*/  SHF.L.U32 R3, R5.reuse, R2, RZ ;  /* 0x0000000205037219 */ /* 0x040fe200000006ff */
[----:B------:R-:W-:Y:S01]  /*0240*/  ULEA UR5, UR6, UR5, 0x18 ;  /* 0x0000000506057291 */ /* 0x000fe2000f8ec0ff */
[----:B------:R-:W-:Y:S01]  /*0250*/  IMAD.SHL.U32 R2, R2, 0x20, RZ ;  /* 0x0000002002027824 */ /* 0x000fe200078e00ff */
[----:B------:R-:W-:-:S04]  /*0260*/  SHF.L.U32 R4, R5, R4, RZ ;  /* 0x0000000405047219 */ /* 0x000fc800000006ff */
[----:B------:R-:W-:-:S05]  /*0270*/  LOP3.LUT R3, R4, R3, RZ, 0xfc, !PT ;  /* 0x0000000304037212 */ /* 0x000fca00078efcff */
[----:B------:R1:W-:Y:S04]  /*0280*/  ATOMS.OR RZ, [UR5], R3 ;  /* 0x00000003ffff798c */ /* 0x0003e8000b000005 */
[----:B------:R1:W-:Y:S01]  /*0290*/  STS [UR4], R2 ;  /* 0x00000002ff007988 */ /* 0x0003e20008000804 */
[----:B------:R-:W-:Y:S05]  /*02a0*/  BRA `(.L_x_2) ;  /* 0x0000000000107947 */ /* 0x000fea0003800000 */
.L_x_1:
[----:B------:R-:W-:-:S05]  /*02b0*/  IMAD.MOV.U32 R2, RZ, RZ, -0x1 ;  /* 0xffffffffff027424 */ /* 0x000fca00078e00ff */
[----:B------:R1:W-:Y:S02]  /*02c0*/  STS [UR4], R2 ;  /* 0x00000002ff007988 */ /* 0x0003e40008000804 */
[----:B-1----:R-:W-:-:S07]  /*02d0*/  MOV R2, 0x2f0 ;  /* 0x000002f000027802 */ /* 0x002fce0000000f00 */
[----:B0-----:R-:W-:Y:S05]  /*02e0*/  CALL.REL.NOINC `($__internal_1_$__cuda_sm10x_tcgen05_guardrail_trap_phase_invalid_during_alloc) ;  /* 0x0000002400c47944 */ /* 0x001fea0003c00000 */
.L_x_2:
[----:B------:R-:W-:Y:S05]  /*02f0*/  WARPSYNC.ALL ;  /* 0x0000000000007948 */ /* 0x000fea0003800000 */
[----:B------:R-:W-:Y:S01]  /*0300*/  NOP ;  /* 0x0000000000007918 */ /* 0x000fe20000000000 */
.L_x_0:
[----:B------:R-:W2:Y:S01]  /*0310*/  S2R R5, SR_CTAID.X ;  /* 0x0000000000057919 */ /* 0x000ea20000002500 */
[----:B------:R-:W3:Y:S01]  /*0320*/  S2UR UR7, SR_CTAID.Y ;  /* 0x00000000000779c3 */ /* 0x000ee20000002600 */
[----:B------:R-:W3:Y:S01]  /*0330*/  LDCU.64 UR4, c[0x0][0x3b0] ;  /* 0x00007600ff0477ac */ /* 0x000ee20008000a00 */
[----:B------:R-:W-:Y:S02]  /*0340*/  LOP3.LUT R6, R0, 0x3f, RZ, 0xc0, !PT ;  /* 0x0000003f00067812 */ /* 0x000fe400078ec0ff */
[----:B------:R-:W-:Y:S01]  /*0350*/  SHF.R.U32.HI R4, RZ, 0x6, R0 ;  /* 0x00000006ff047819 */ /* 0x000fe20000011600 */
[----:B------:R-:W-:Y:S01]  /*0360*/  UMOV UR10, 0x400 ;  /* 0x00000400000a7882 */ /* 0x000fe20000000000 */
[----:B------:R-:W4:Y:S02]  /*0370*/  LDCU.64 UR18, c[0x0][0x358] ;  /* 0x00006b00ff1277ac */ /* 0x000f240008000a00 */
[----:B------:R-:W1:Y:S01]  /*0380*/  LDC R8, c[0x0][0x3b8] ;  /* 0x0000ee00ff087b82 */ /* 0x000e620000000800 */
[----:B------:R-:W0:Y:S07]  /*0390*/  LDCU UR21, c[0x0][0x3f0] ;  /* 0x00007e00ff1577ac */ /* 0x000e2e0008000800 */
[----:B-1----:R-:W1:Y:S08]  /*03a0*/  LDC.64 R2, c[0x0][0x380] ;  /* 0x0000e000ff027b82 */ /* 0x002e700000000a00 */
[----:B------:R-:W0:Y:S01]  /*03b0*/  S2UR UR6, SR_CgaCtaId ;  /* 0x00000000000679c3 */ /* 0x000e220000008800 */
[----:B---3--:R-:W-:-:S04]  /*03c0*/  UIMAD UR4, UR7, UR4, URZ ;  /* 0x00000004070472a4 */ /* 0x008fc8000f8e02ff */
[----:B------:R-:W-:Y:S01]  /*03d0*/  USHF.L.U32 UR8, UR4, 0x1, URZ ;  /* 0x0000000104087899 */ /* 0x000fe200080006ff */
[----:B--2---:R-:W-:Y:S01]  /*03e0*/  IMAD R6, R5, 0x40, R6 ;  /* 0x0000004005067824 */ /* 0x004fe200078e0206 */
[----:B------:R-:W-:-:S03]  /*03f0*/  SGXT.U32 R5, R4, 0x2 ;  /* 0x000000020405781a */ /* 0x000fc60000000000 */
[----:B------:R-:W-:Y:S01]  /*0400*/  IMAD R4, R6, UR5, RZ ;  /* 0x0000000506047c24 */ /* 0x000fe2000f8e02ff */
[----:B------:R-:W-:Y:S01]  /*0410*/  UIMAD.WIDE UR4, UR4, 0x2, URZ ;  /* 0x00000002040478a5 */ /* 0x000fe2000f8e02ff */
[----:B------:R-:W-:Y:S02]  /*0420*/  IMAD R7, R5, R8, RZ ;  /* 0x0000000805077224 */ /* 0x000fe400078e02ff */
[C---:B------:R-:W-:Y:S02]  /*0430*/  IMAD.SHL.U32 R5, R4.reuse, 0x2, RZ ;  /* 0x0000000204057824 */ /* 0x040fe400078e00ff */
[----:B------:R-:W-:Y:S01]  /*0440*/  IMAD.HI R4, R4, 0x2, RZ ;  /* 0x0000000204047827 */ /* 0x000fe200078e02ff */
[----:B------:R-:W-:Y:S02]  /*0450*/  BAR.SYNC.DEFER_BLOCKING 0x0 ;  /* 0x0000000000007b1d */ /* 0x000fe40000010000 */
[----:B-1----:R-:W-:Y:S01]  /*0460*/  IADD3 R10, P0, P2, R5, UR8, R2 ;  /* 0x00000008050a7c10 */ /* 0x002fe2000fa1e002 */
[----:B------:R-:W-:Y:S01]  /*0470*/  IMAD R9, R8, 0x4, R7 ;  /* 0x0000000408097824 */ /* 0x000fe200078e0207 */
[----:B0-----:R-:W-:-:S02]  /*0480*/  ULEA UR10, UR6, UR10, 0x18 ;  /* 0x0000000a060a7291 */ /* 0x001fc4000f8ec0ff */
[----:B------:R-:W-:Y:S01]  /*0490*/  IADD3.X R4, PT, PT, R4, UR5, R3, P0, P2 ;  /* 0x0000000504047c10 */ /* 0x000fe200087e4403 */
[C---:B------:R-:W-:Y:S01]  /*04a0*/  IMAD R2, R8.reuse, 0x4, R9 ;  /* 0x0000000408027824 */ /* 0x040fe200078e0209 */
[C---:B------:R-:W-:Y:S01]  /*04b0*/  LEA R12, P0, R7.reuse, R10, 0x1 ;  /* 0x0000000a070c7211 */ /* 0x040fe200078008ff */
[----:B------:R-:W0:Y:S02]  /*04c0*/  LDCU.64 UR8, c[0x0][0x3c0] ;  /* 0x00007800ff0877ac */ /* 0x000e240008000a00 */
[----:B------:R-:W-:Y:S01]  /*04d0*/  IMAD R3, R8, 0x4, R2 ;  /* 0x0000000408037824 */ /* 0x000fe200078e0202 */
[----:B------:R-:W-:Y:S01]  /*04e0*/  LEA.HI.X.SX32 R13, R7, R4, 0x1, P0 ;  /* 0x00000004070d7211 */ /* 0x000fe200000f0eff */
[----:B------:R-:W1:Y:S01]  /*04f0*/  LDCU UR4, c[0x0][0x3c8] ;  /* 0x00007900ff0477ac */ /* 0x000e620008000800 */
[-C--:B------:R-:W-:Y:S02]  /*0500*/  LEA R14, P3, R2, R10.reuse, 0x1 ;  /* 0x0000000a020e7211 */ /* 0x080fe400078608ff */
[----:B------:R-:W-:-:S02]  /*0510*/  LEA R8, P2, R9, R10, 0x1 ;  /* 0x0000000a09087211 */ /* 0x000fc400078408ff */
[C---:B------:R-:W-:Y:S02]  /*0520*/  LEA R10, P4, R3.reuse, R10, 0x1 ;  /* 0x0000000a030a7211 */ /* 0x040fe400078808ff */
[-C--:B------:R-:W-:Y:S02]  /*0530*/  LEA.HI.X.SX32 R15, R2, R4.reuse, 0x1, P3 ;  /* 0x00000004020f7211 */ /* 0x080fe400018f0eff */
[----:B------:R-:W-:Y:S01]  /*0540*/  LEA.HI.X.SX32 R11, R3, R4, 0x1, P4 ;  /* 0x00000004030b7211 */ /* 0x000fe200020f0eff */
[----:B------:R-:W2:Y:S01]  /*0550*/  LDS R7, [UR10] ;  /* 0x0000000aff077984 */ /* 0x000ea20008000800 */
[----:B------:R-:W3:Y:S01]  /*0560*/  LDC.64 R2, c[0x0][0x388] ;  /* 0x0000e200ff027b82 */ /* 0x000ee20000000a00 */
[----:B------:R-:W-:-:S07]  /*0570*/  SHF.R.U32.HI R5, RZ, 0x5, R0 ;  /* 0x00000005ff057819 */ /* 0x000fce0000011600 */
[----:B------:R-:W-:Y:S01]  /*0580*/  BAR.SYNC.DEFER_BLOCKING 0x0 ;  /* 0x0000000000007b1d */ /* 0x000fe20000010000 */
[----:B------:R-:W-:Y:S02]  /*0590*/  LEA.HI.X.SX32 R9, R9, R4, 0x1, P2 ;  /* 0x0000000409097211 */ /* 0x000fe400010f0eff */
[----:B------:R-:W-:Y:S02]  /*05a0*/  R2UR UR25, R5 ;  /* 0x00000000051972ca */ /* 0x000fe400000e0000 */
[C---:B------:R-:W-:Y:S01]  /*05b0*/  LOP3.LUT R5, R0.reuse, 0xf, RZ, 0xc0, !PT ;  /* 0x0000000f00057812 */ /* 0x040fe200078ec0ff */
[----:B0-----:R-:W-:Y:S01]  /*05c0*/  UIMAD UR8, UR7, UR8, URZ ;  /* 0x00000008070872a4 */ /* 0x001fe2000f8e02ff */
[----:B------:R-:W-:-:S03]  /*05d0*/  LOP3.LUT R16, R0, 0xc0, RZ, 0xc0, !PT ;  /* 0x000000c000107812 */ /* 0x000fc600078ec0ff */
[----:B------:R-:W-:Y:S01]  /*05e0*/  USHF.L.U32 UR5, UR8, 0x1, URZ ;  /* 0x0000000108057899 */ /* 0x000fe200080006ff */
[----:B------:R-:W-:Y:S01]  /*05f0*/  SHF.R.U32.HI R16, RZ, 0x2, R16 ;  /* 0x00000002ff107819 */ /* 0x000fe20000011610 */
[----:B----4-:R1:W5:Y:S04]  /*0600*/  LDG.E.U16 R8, desc[UR18][R8.64] ;  /* 0x0000001208087981 */ /* 0x010368000c1e1500 */
[----:B------:R-:W5:Y:S04]  /*0610*/  LDG.E.U16 R12, desc[UR18][R12.64] ;  /* 0x000000120c0c7981 */ /* 0x000f68000c1e1500 */
[----:B------:R0:W5:Y:S01]  /*0620*/  LDG.E.U16 R4, desc[UR18][R14.64] ;  /* 0x000000120e047981 */ /* 0x000162000c1e1500 */
[----:B-1----:R-:W-:Y:S01]  /*0630*/  IMAD R9, R5, UR4, RZ ;  /* 0x0000000405097c24 */ /* 0x002fe2000f8e02ff */
[----:B--2---:R-:W-:Y:S01]  /*0640*/  R2UR UR26, R7 ;  /* 0x00000000071a72ca */ /* 0x004fe200000e0000 */
[----:B------:R-:W-:Y:S01]  /*0650*/  IMAD.SHL.U32 R7, R0, 0x2, RZ ;  /* 0x0000000200077824 */ /* 0x000fe200078e00ff */
[----:B------:R1:W5:Y:S04]  /*0660*/  LDG.E.U16 R10, desc[UR18][R10.64] ;  /* 0x000000120a0a7981 */ /* 0x000368000c1e1500 */
[----:B0-----:R-:W-:Y:S01]  /*0670*/  LOP3.LUT R15, R16, 0x1fe, R7, 0x78, !PT ;  /* 0x000001fe100f7812 */ /* 0x001fe200078e7807 */
[----:B-1----:R-:W-:Y:S01]  /*0680*/  IMAD.SHL.U32 R11, R9, 0x2, RZ ;  /* 0x00000002090b7824 */ /* 0x002fe200078e00ff */
[----:B---3--:R-:W-:Y:S07]  /*0690*/  @P1 BRA `(.L_x_5) ;  /* 0x0000000000181947 */ /* 0x008fee0003800000 */
[----:B------:R-:W-:Y:S01]  /*06a0*/  ELECT P0, URZ, PT ;  /* 0x0000000000ff782f */ /* 0x000fe20003800000 */
[----:B------:R-:W-:Y:S01]  /*06b0*/  IMAD.MOV.U32 R13, RZ, RZ, 0x1 ;  /* 0x00000001ff0d7424 */ /* 0x000fe200078e00ff */
[----:B------:R-:W-:Y:S01]  /*06c0*/  UMOV UR4, 0x40 ;  /* 0x0000004000047882 */ /* 0x000fe20000000000 */
[----:B------:R-:W-:Y:S01]  /*06d0*/  UVIRTCOUNT.DEALLOC.SMPOOL 0x80 ;  /* 0x000000800000784c */ /* 0x000fe20000000000 */
[----:B------:R-:W-:-:S09]  /*06e0*/  ULEA UR4, UR6, UR4, 0x18 ;  /* 0x0000000406047291 */ /* 0x000fd2000f8ec0ff */
[----:B------:R0:W-:Y:S03]  /*06f0*/  @P0 STS.U8 [UR4], R13 ;  /* 0x0000000dff000988 */ /* 0x0001e60008000004 */
.L_x_5:
[----:B------:R-:W-:Y:S01]  /*0700*/  USHF.L.U32 UR6, UR25, 0x15, URZ ;  /* 0x0000001519067899 */ /* 0x000fe200080006ff */
[----:B------:R-:W-:Y:S01]  /*0710*/  IADD3 R11, P0, P3, R11, UR5, R2 ;  /* 0x000000050b0b7c10 */ /* 0x000fe2000fb1e002 */
[----:B------:R-:W-:Y:S01]  /*0720*/  UIMAD.WIDE UR4, UR8, 0x2, URZ ;  /* 0x00000002080478a5 */ /* 0x000fe2000f8e02ff */
[----:B------:R-:W-:Y:S01]  /*0730*/  IMAD.HI R2, R9, 0x2, RZ ;  /* 0x0000000209027827 */ /* 0x000fe200078e02ff */
[----:B------:R-:W-:Y:S01]  /*0740*/  ULOP3.LUT UR8, UR25, 0x4, URZ, 0xc0, !UPT ;  /* 0x0000000419087892 */ /* 0x000fe2000f8ec0ff */
[----:B------:R-:W-:Y:S01]  /*0750*/  LOP3.LUT P2, RZ, R0, 0xff, RZ, 0xc0, !PT ;  /* 0x000000ff00ff7812 */ /* 0x000fe2000784c0ff */
[----:B------:R-:W-:Y:S01]  /*0760*/  ULOP3.LUT UR6, UR6, 0x600000, URZ, 0xc0, !UPT ;  /* 0x0060000006067892 */ /* 0x000fe2000f8ec0ff */
[----:B-----5:R1:W-:Y:S01]  /*0770*/  STS.U16 [R15+UR10], R12 ;  /* 0x0000000c0f007988 */ /* 0x0203e2000800040a */
[----:B------:R-:W-:Y:S01]  /*0780*/  IADD3.X R9, PT, PT, R2, UR5, R3, P0, P3 ;  /* 0x0000000502097c10 */ /* 0x000fe200087e6403 */
[----:B------:R-:W-:Y:S01]  /*0790*/  UMOV UR4, 0x1 ;  /* 0x0000000100047882 */ /* 0x000fe20000000000 */
[----:B------:R-:W-:Y:S01]  /*07a0*/  ULEA UR11, UR8, UR6, 0x1 ;  /* 0x00000006080b7291 */ /* 0x000fe2000f8e08ff */
[----:B------:R-:W-:Y:S01]  /*07b0*/  LOP3.LUT R3, R15, 0x40, RZ, 0x3c, !PT ;  /* 0x000000400f037812 */ /* 0x000fe200078e3cff */
[----:B------:R2:W-:Y:S01]  /*07c0*/  STS.U16 [R15+UR10+0x400], R4 ;  /* 0x000400040f007988 */ /* 0x0005e2000800040a */
[----:B------:R-:W-:Y:S01]  /*07d0*/  UIADD3 UR12, UPT, UPT, UR10, 0xf00, URZ ;  /* 0x00000f000a0c7890 */ /* 0x000fe2000fffe0ff */
[----:B------:R-:W-:Y:S01]  /*07e0*/  SHF.R.U32.HI R14, RZ, 0x4, R0 ;  /* 0x00000004ff0e7819 */ /* 0x000fe20000011600 */
[----:B------:R-:W-:Y:S01]  /*07f0*/  UIADD3 UR11, UPT, UPT, UR26, UR11, URZ ;  /* 0x0000000b1a0b7290 */ /* 0x000fe2000fffe0ff */
[----:B------:R2:W-:Y:S01]  /*0800*/  STS.U16 [R3+UR10+0x200], R8 ;  /* 0x0002000803007988 */ /* 0x0005e2000800040a */
[----:B------:R-:W-:Y:S01]  /*0810*/  UISETP.GT.AND UP1, UPT, UR21, URZ, UPT ;  /* 0x000000ff1500728c */ /* 0x000fe2000bf24270 */
[----:B------:R-:W-:Y:S01]  /*0820*/  SGXT.U32 R14, R14, 0x4 ;  /* 0x000000040e0e781a */ /* 0x000fe20000000000 */
[----:B------:R-:W-:Y:S01]  /*0830*/  VOTEU.ALL UP0, P2 ;  /* 0x0000000000ff7886 */ /* 0x000fe20001000000 */
[----:B------:R2:W-:Y:S01]  /*0840*/  STS.U16 [R3+UR10+0x600], R10 ;  /* 0x0006000a03007988 */ /* 0x0005e2000800040a */
[----:B------:R-:W-:-:S02]  /*0850*/  VOTEU.ALL UP2, P2 ;  /* 0x0000000000ff7886 */ /* 0x000fc40001040000 */
[----:B------:R-:W-:Y:S01]  /*0860*/  IMAD R2, R14, UR9, RZ ;  /* 0x000000090e027c24 */ /* 0x000fe2000f8e02ff */
[----:B------:R-:W-:Y:S01]  /*0870*/  STTM.16dp32bit_t0_t15.x4 tmem[UR11], RZ ;  /* 0x000000ff000079ed */ /* 0x000fe2000890000b */
[----:B------:R-:W-:Y:S01]  /*0880*/  STTM.16dp32bit_t16_t31.x4 tmem[UR11+0x4], RZ ;  /* 0x000004ff000079ed */ /* 0x000fe2000892000b */
[----:B------:R-:W3:Y:S01]  /*0890*/  FENCE.VIEW.ASYNC.T ;  /* 0x00000000000073c6 */ /* 0x000ee20000000200 */
[----:B------:R-:W-:-:S04]  /*08a0*/  @!UP0 UIADD3 UR14, UPT, UPT, -UR4, 0x100000, URZ ;  /* 0x00100000040e8890 */ /* 0x000fc8000fffe1ff */
[----:B------:R-:W-:Y:S02]  /*08b0*/  @!UP0 USHF.L.U32 UR15, UR14, 0xb, URZ ;  /* 0x0000000b0e0f8899 */ /* 0x000fe400080006ff */
[----:B------:R-:W-:Y:S01]  /*08c0*/  @!UP0 USHF.L.U32 UR14, UR14, 0x1, URZ ;  /* 0x000000010e0e8899 */ /* 0x000fe200080006ff */
[----:B---3--:R-:W-:Y:S01]  /*08d0*/  BAR.SYNC.DEFER_BLOCKING 0x0 ;  /* 0x0000000000007b1d */ /* 0x008fe20000010000 */
[----:B------:R-:W-:Y:S02]  /*08e0*/  PLOP3.LUT P3, PT, PT, PT, UP1, 0x80, 0x8 ;  /* 0x000000000008781c */ /* 0x000fe40003f6f018 */
[----:B-1----:R-:W-:-:S04]  /*08f0*/  LEA R12, P0, R2, R11, 0x1 ;  /* 0x0000000b020c7211 */ /* 0x002fc800078008ff */
[----:B0-----:R-:W-:Y:S02]  /*0900*/  LEA.HI.X.SX32 R13, R2, R9, 0x1, P0 ;  /* 0x00000009020d7211 */ /* 0x001fe400000f0eff */
[----:B------:R-:W-:Y:S01]  /*0910*/  PRMT R9, RZ, 0x7610, R9 ;  /* 0x00007610ff097816 */ /* 0x000fe20000000009 */
[----:B------:R-:W0:Y:S02]  /*0920*/  FENCE.VIEW.ASYNC.S ;  /* 0x00000000000073c6 */ /* 0x000e240000000000 */
[----:B0-----:R0:W1:Y:S02]  /*0930*/  @!UP2 SYNCS.EXCH.64 URZ, [UR12], UR14 ;  /* 0x0000000e0cffa5b2 */ /* 0x0010640008000100 */
[----:B-1----:R-:W-:Y:S06]  /*0940*/  BAR.SYNC.DEFER_BLOCKING 0x0 ;  /* 0x0000000000007b1d */ /* 0x002fec0000010000 */
[----:B------:R-:W3:Y:S01]  /*0950*/  @P3 LDG.E.U16 R9, desc[UR18][R12.64] ;  /* 0x000000120c093981 */ /* 0x000ee2000c1e1500 */
[----:B------:R-:W-:Y:S01]  /*0960*/  SHF.R.S32.HI R2, RZ, 0x6, R0 ;  /* 0x00000006ff027819 */ /* 0x000fe20000011400 */
[----:B------:R-:W-:Y:S01]  /*0970*/  VOTEU.ALL UP3, P2 ;  /* 0x0000000000ff7886 */ /* 0x000fe20001060000 */
[----:B------:R-:W-:-:S04]  /*0980*/  @!UP0 UIADD3 UR22, UPT, UPT, -UR4, 0x100000, URZ ;  /* 0x0010000004168890 */ /* 0x000fc8000fffe1ff */
[----:B------:R-:W-:Y:S02]  /*0990*/  @!UP0 USHF.L.U32 UR23, UR22, 0xb, URZ ;  /* 0x0000000b16178899 */ /* 0x000fe400080006ff */
[----:B------:R-:W-:Y:S01]  /*09a0*/  @!UP0 USHF.L.U32 UR22, UR22, 0x1, URZ ;  /* 0x0000000116168899 */ /* 0x000fe200080006ff */
[----:B------:R-:W-:Y:S01]  /*09b0*/  VOTEU.ALL UP4, P2 ;  /* 0x0000000000ff7886 */ /* 0x000fe20001080000 */
[----:B------:R-:W-:Y:S01]  /*09c0*/  SGXT R2, R2, 0x1 ;  /* 0x000000010202781a */ /* 0x000fe20000000200 */
[----:B------:R-:W-:Y:S02]  /*09d0*/  UISETP.EQ.U32.AND UP2, UPT, UR25, URZ, UP1 ;  /* 0x000000ff1900728c */ /* 0x000fe40008f42070 */
[----:B------:R-:W-:-:S04]  /*09e0*/  @!UP0 UIADD3 UR4, UPT, UPT, -UR4, 0x100000, URZ ;  /* 0x0010000004048890 */ /* 0x000fc8000fffe1ff */
[----:B------:R-:W-:Y:S02]  /*09f0*/  @!UP0 USHF.L.U32 UR5, UR4, 0xb, URZ ;  /* 0x0000000b04058899 */ /* 0x000fe400080006ff */
[----:B------:R-:W-:Y:S01]  /*0a00*/  @!UP0 USHF.L.U32 UR4, UR4, 0x1, URZ ;  /* 0x0000000104048899 */ /* 0x000fe200080006ff */
[----:B------:R-:W-:Y:S01]  /*0a10*/  UMOV UR17, 0xc0004010 ;  /* 0xc000401000117882 */ /* 0x000fe20000000000 */
[----:B------:R-:W-:Y:S01]  /*0a20*/  LOP3.LUT R2, R2, 0x90, RZ, 0xc0, !PT ;  /* 0x0000009002027812 */ /* 0x000fe200078ec0ff */
[----:B------:R-:W-:Y:S02]  /*0a30*/  UIADD3 UR13, UPT, UPT, UR10, 0xa00, URZ ;  /* 0x00000a000a0d7890 */ /* 0x000fe4000fffe0ff */
[----:B------:R-:W-:Y:S01]  /*0a40*/  UIADD3 UR27, UPT, UPT, UR26, 0x100000, URZ ;  /* 0x001000001a1b7890 */ /* 0x000fe2000fffe0ff */
[----:B------:R-:W-:Y:S01]  /*0a50*/  LOP3.LUT R2, R2, 0x17e, R7, 0x78, !PT ;  /* 0x0000017e02027812 */ /* 0x000fe200078e7807 */
[----:B------:R2:W1:Y:S01]  /*0a60*/  @!UP3 SYNCS.EXCH.64 URZ, [UR10+0xf08], UR22 ;  /* 0x000f08160affb5b2 */ /* 0x0004620008000100 */
[----:B0-----:R-:W-:-:S04]  /*0a70*/  @!UP2 UIADD3 UR14, UPT, UPT, UR10, 0x800, URZ ;  /* 0x000008000a0ea890 */ /* 0x001fc8000fffe0ff */
[----:B------:R-:W-:-:S04]  /*0a80*/  @!UP2 USHF.R.U32.HI UR14, URZ, 0x4, UR14 ;  /* 0x00000004ff0ea899 */ /* 0x000fc8000801160e */
[----:B------:R-:W-:Y:S01]  /*0a90*/  @!UP2 USGXT.U32 UR16, UR14, 0xe ;  /* 0x0000000e0e10a89a */ /* 0x000fe20008000000 */
[----:B---3--:R2:W-:Y:S01]  /*0aa0*/  STS.U16 [R2+UR10+0x800], R9 ;  /* 0x0008000902007988 */ /* 0x0085e2000800040a */
[----:B-1----:R0:W-:Y:S06]  /*0ab0*/  MEMBAR.ALL.CTA ;  /* 0x0000000000007992 */ /* 0x0021ec0000008000 */
[----:B0-----:R-:W-:Y:S04]  /*0ac0*/  FENCE.VIEW.ASYNC.S ;  /* 0x00000000000073c6 */ /* 0x001fe80000000000 */
[----:B------:R-:W0:Y:S02]  /*0ad0*/  FENCE.VIEW.ASYNC.S ;  /* 0x00000000000073c6 */ /* 0x000e240000000000 */
[----:B0-----:R2:W0:Y:S02]  /*0ae0*/  @!UP4 SYNCS.EXCH.64 URZ, [UR10+0xa00], UR4 ;  /* 0x000a00040affc5b2 */ /* 0x0014240008000100 */
[----:B0-----:R-:W-:Y:S06]  /*0af0*/  BAR.SYNC.DEFER_BLOCKING 0x0 ;  /* 0x0000000000007b1d */ /* 0x001fec0000010000 */
[----:B--2---:R-:W-:Y:S05]  /*0b00*/  BRA.U !UP2, `(.L_x_6) ;  /* 0x000000010a407547 */ /* 0x004fea000b800000 */
[----:B------:R-:W-:Y:S02]  /*0b10*/  UIADD3 UR4, UPT, UPT, UR10, 0x800, URZ ;  /* 0x000008000a047890 */ /* 0x000fe4000fffe0ff */
[----:B------:R-:W-:Y:S02]  /*0b20*/  USHF.R.U32.HI UR14, URZ, 0x4, UR10 ;  /* 0x00000004ff0e7899 */ /* 0x000fe4000801160a */
[----:B------:R-:W-:Y:S02]  /*0b30*/  USHF.R.U32.HI UR4, URZ, 0x4, UR4 ;  /* 0x00000004ff047899 */ /* 0x000fe40008011604 */
[----:B------:R-:W-:Y:S02]  /*0b40*/  USGXT.U32 UR14, UR14, 0xe ;  /* 0x0000000e0e0e789a */ /* 0x000fe40008000000 */
[----:B------:R-:W-:Y:S01]  /*0b50*/  USGXT.U32 UR16, UR4, 0xe ;  /* 0x0000000e0410789a */ /* 0x000fe20008000000 */
[----:B------:R-:W-:Y:S02]  /*0b60*/  UMOV UR5, URZ ;  /* 0x000000ff00057c82 */ /* 0x000fe40008000000 */
[----:B------:R-:W-:Y:S01]  /*0b70*/  UMOV UR4, UR13 ;  /* 0x0000000d00047c82 */ /* 0x000fe20008000000 */
[----:B------:R-:W-:Y:S01]  /*0b80*/  UMOV UR22, 0x0 ;  /* 0x0000000000167882 */ /* 0x000fe20000000000 */
[----:B------:R-:W-:Y:S01]  /*0b90*/  UMOV UR20, UR4 ;  /* 0x0000000400147c82 */ /* 0x000fe20008000000 */
[----:B------:R-:W-:Y:S01]  /*0ba0*/  UMOV UR23, 0x4048490 ;  /* 0x0404849000177882 */ /* 0x000fe20000000000 */
[----:B------:R-:W-:Y:S01]  /*0bb0*/  UMOV UR15, 0x40004040 ;  /* 0x40004040000f7882 */ /* 0x000fe20000000000 */
[----:B------:R-:W-:Y:S01]  /*0bc0*/  UMOV UR4, UR16 ;  /* 0x0000001000047c82 */ /* 0x000fe20008000000 */
[----:B------:R-:W-:-:S02]  /*0bd0*/  UMOV UR5, UR17 ;  /* 0x0000001100057c82 */ /* 0x000fc40008000000 */
[----:B------:R0:W-:Y:S01]  /*0be0*/  UTCHMMA gdesc[UR14], gdesc[UR4], tmem[UR27], tmem[UR22], idesc[UR23], !UPT ;  /* 0x00ff16040e0075ea */ /* 0x0001e2000f80001b */
[----:B------:R0:W-:Y:S01]  /*0bf0*/  UTCBAR [UR20], URZ ;  /* 0x000000ff140073e9 */ /* 0x0001e200080000ff */
[----:B------:R-:W-:Y:S01]  /*0c00*/  NOP ;  /* 0x0000000000007918 */ /* 0x000fe20000000000 */
.L_x_6:
[----:B------:R-:W-:Y:S05]  /*0c10*/  BRA.U !UP1, `(.L_x_7) ;  /* 0x0000000109087547 */ /* 0x000fea000b800000 */
[----:B------:R-:W1:Y:S02]  /*0c20*/  SYNCS.PHASECHK.TRANS64.TRYWAIT P0, [UR10+0xa00], RZ ;  /* 0x000a00ffff0075a7 */ /* 0x000e64000800110a */
[----:B-1----:R-:W-:Y:S05]  /*0c30*/  @!P0 BRA `(.L_x_8) ;  /* 0x0000001c00348947 */ /* 0x002fea0003800000 */
.L_x_7:
[----:B------:R-:W-:Y:S01]  /*0c40*/  BAR.SYNC.DEFER_BLOCKING 0x0 ;  /* 0x0000000000007b1d */ /* 0x000fe20000010000 */
[----:B------:R-:W-:-:S05]  /*0c50*/  LOP3.LUT R16, R0, 0x60, RZ, 0xc0, !PT ;  /* 0x0000006000107812 */ /* 0x000fca00078ec0ff */
[----:B0-----:R-:W0:Y:S01]  /*0c60*/  LDCU UR15, c[0x0][0x3a8] ;  /* 0x00007500ff0f77ac */ /* 0x001e220008000800 */
[C---:B------:R-:W-:Y:S01]  /*0c70*/  IMAD R20, R5.reuse, 0x2, R16 ;  /* 0x0000000205147824 */ /* 0x040fe200078e0210 */
[----:B------:R-:W-:Y:S01]  /*0c80*/  LDTM.16dp32bit_t0_t15.x4 R8, tmem[UR11+0x100000] ;  /* 0x1000000b000879ee */ /* 0x000fe20008900000 */
[----:B------:R-:W0:Y:S01]  /*0c90*/  LDTM.16dp32bit_t16_t31.x4 R8, tmem[UR11+0x100004] ;  /* 0x1000040b000879ee */ /* 0x000e220008920000 */
[----:B------:R-:W1:Y:S01]  /*0ca0*/  LDC.64 R16, c[0x0][0x390] ;  /* 0x0000e400ff107b82 */ /* 0x000e620000000a00 */
[----:B------:R-:W2:Y:S01]  /*0cb0*/  LDCU.64 UR22, c[0x0][0x3d0] ;  /* 0x00007a00ff1677ac */ /* 0x000ea20008000a00 */
[----:B------:R-:W3:Y:S01]  /*0cc0*/  @!P2 SYNCS.CCTL.IV [UR10+0xa00] ;  /* 0x000a0000ff00a9b1 */ /* 0x000ee2000800000a */
[----:B------:R-:W-:Y:S01]  /*0cd0*/  NOP ;  /* 0x0000000000007918 */ /* 0x000fe20000000000 */
[----:B--2---:R-:W-:Y:S01]  /*0ce0*/  UIMAD UR4, UR7, UR22, URZ ;  /* 0x00000016070472a4 */ /* 0x004fe2000f8e02ff */
[----:B------:R-:W-:Y:S02]  /*0cf0*/  IMAD R5, R5, UR23, RZ ;  /* 0x0000001705057c24 */ /* 0x000fe4000f8e02ff */
[----:B0-----:R-:W-:Y:S01]  /*0d00*/  FMUL R3, R8, UR15 ;  /* 0x0000000f08037c20 */ /* 0x001fe20008400000 */
[----:B------:R-:W-:Y:S01]  /*0d10*/  FMUL R4, R9, UR15 ;  /* 0x0000000f09047c20 */ /* 0x000fe20008400000 */
[----:B------:R-:W-:Y:S01]  /*0d20*/  FMUL R7, R10, UR15 ;  /* 0x0000000f0a077c20 */ /* 0x000fe20008400000 */
[----:B------:R-:W-:Y:S01]  /*0d30*/  FMUL R15, R11, UR15 ;  /* 0x0000000f0b0f7c20 */ /* 0x000fe20008400000 */
[----:B------:R-:W-:-:S02]  /*0d40*/  USHF.L.U32 UR14, UR4, 0x1, URZ ;  /* 0x00000001040e7899 */ /* 0x000fc400080006ff */
[----:B------:R-:W-:Y:S01]  /*0d50*/  UIMAD.WIDE UR4, UR4, 0x2, URZ ;  /* 0x00000002040478a5 */ /* 0x000fe2000f8e02ff */
[----:B------:R-:W-:Y:S02]  /*0d60*/  FMNMX3 R4, R3, R4, R7, !PT ;  /* 0x0000000403047276 */ /* 0x000fe40007800007 */
[C---:B------:R-:W-:Y:S02]  /*0d70*/  LOP3.LUT R3, R0.reuse, 0x1f, RZ, 0xc0, !PT ;  /* 0x0000001f00037812 */ /* 0x040fe400078ec0ff */
[----:B------:R-:W-:Y:S02]  /*0d80*/  FMNMX R15, R15, R4, !PT ;  /* 0x000000040f0f7209 */ /* 0x000fe40007800000 */
[----:B------:R-:W-:Y:S02]  /*0d90*/  LOP3.LUT R7, R0, 0xff, RZ, 0xc0, !PT ;  /* 0x000000ff00077812 */ /* 0x000fe400078ec0ff */
[----:B------:R-:W-:Y:S01]  /*0da0*/  ISETP.GE.U32.AND P4, PT, R3, 0x10, PT ;  /* 0x000000100300780c */ /* 0x000fe20003f86070 */
[----:B------:R-:W0:Y:S01]  /*0db0*/  SHFL.BFLY PT, R4, R15, 0x10, 0x1f ;  /* 0x0e001f000f047f89 */ /* 0x000e2200000e0000 */
[C---:B------:R-:W-:Y:S01]  /*0dc0*/  LEA.HI R3, R7.reuse, R20, RZ, 0x19 ;  /* 0x0000001407037211 */ /* 0x040fe200078fc8ff */
[----:B------:R-:W2:Y:S01]  /*0dd0*/  LDCU UR4, c[0x0][0x3d8] ;  /* 0x00007b00ff0477ac */ /* 0x000ea20008000800 */
[----:B------:R-:W-:-:S02]  /*0de0*/  ISETP.GE.U32.AND P5, PT, R7, 0x80, PT ;  /* 0x000000800700780c */ /* 0x000fc40003fa6070 */
[----:B------:R-:W-:Y:S01]  /*0df0*/  LEA R3, R3, UR10, 0x2 ;  /* 0x0000000a03037c11 */ /* 0x000fe2000f8e10ff */
[----:B--2---:R-:W-:Y:S01]  /*0e00*/  IMAD R14, R14, UR4, RZ ;  /* 0x000000040e0e7c24 */ /* 0x004fe2000f8e02ff */
[----:B0-----:R-:W-:Y:S01]  /*0e10*/  FMNMX R18, R15, R4, !PT ;  /* 0x000000040f127209 */ /* 0x001fe20007800000 */
[----:B------:R-:W-:Y:S01]  /*0e20*/  IMAD.SHL.U32 R15, R5, 0x2, RZ ;  /* 0x00000002050f7824 */ /* 0x000fe200078e00ff */
[----:B------:R-:W-:-:S03]  /*0e30*/  LEA R4, R7, UR10, 0x2 ;  /* 0x0000000a07047c11 */ /* 0x000fc6000f8e10ff */
[----:B---3--:R0:W-:Y:S01]  /*0e40*/  @!P4 STS [R3+0x800], R18 ;  /* 0x000800120300c388 */ /* 0x0081e20000000800 */
[----:B------:R-:W-:Y:S01]  /*0e50*/  BAR.SYNC.DEFER_BLOCKING 0x0 ;  /* 0x0000000000007b1d */ /* 0x000fe20000010000 */
[----:B-1----:R-:W-:Y:S01]  /*0e60*/  IADD3 R16, P0, P6, R15, UR14, R16 ;  /* 0x0000000e0f107c10 */ /* 0x002fe2000fe1e010 */
[----:B0-----:R-:W-:Y:S01]  /*0e70*/  IMAD.HI R18, R5, 0x2, RZ ;  /* 0x0000000205127827 */ /* 0x001fe200078e02ff */
[----:B------:R-:W-:-:S04]  /*0e80*/  LEA R5, R20, UR10, 0x2 ;  /* 0x0000000a14057c11 */ /* 0x000fc8000f8e10ff */
[----:B------:R-:W-:Y:S02]  /*0e90*/  IADD3.X R17, PT, PT, R18, UR5, R17, P0, P6 ;  /* 0x0000000512117c10 */ /* 0x000fe400087ec411 */
[----:B------:R-:W-:-:S04]  /*0ea0*/  LOP3.LUT P0, RZ, R0, 0x1, RZ, 0xc0, !PT ;  /* 0x0000000100ff7812 */ /* 0x000fc8000780c0ff */
[----:B------:R-:W-:Y:S01]  /*0eb0*/  ISETP.LT.U32.AND P0, PT, R7, 0x80, !P0 ;  /* 0x000000800700780c */ /* 0x000fe20004701070 */
[----:B------:R-:W0:Y:S04]  /*0ec0*/  @!P5 LDS R19, [R4+0x800] ;  /* 0x000800000413d984 */ /* 0x000e280000000800 */
[----:B0-----:R-:W0:Y:S02]  /*0ed0*/  SHFL.BFLY PT, R22, R19, 0x1, 0x1f ;  /* 0x0c201f0013167f89 */ /* 0x001e2400000e0000 */
[----:B0-----:R-:W-:Y:S02]  /*0ee0*/  FMNMX R15, R19, R22, !PT ;  /* 0x00000016130f7209 */ /* 0x001fe40007800000 */
[----:B------:R-:W-:Y:S02]  /*0ef0*/  LEA R22, P6, R14, R16, 0x1 ;  /* 0x000000100e167211 */ /* 0x000fe400078c08ff */
[----:B------:R-:W-:-:S02]  /*0f00*/  PRMT R19, RZ, 0x7610, R19 ;  /* 0x00007610ff137816 */ /* 0x000fc40000000013 */
[----:B------:R-:W-:Y:S01]  /*0f10*/  @P0 STS [R4+0x800], R15 ;  /* 0x0008000f04000388 */ /* 0x000fe20000000800 */
[----:B------:R-:W-:Y:S01]  /*0f20*/  LEA.HI.X.SX32 R23, R14, R17, 0x1, P6 ;  /* 0x000000110e177211 */ /* 0x000fe200030f0eff */
[----:B------:R-:W-:Y:S06]  /*0f30*/  BAR.SYNC.DEFER_BLOCKING 0x0 ;  /* 0x0000000000007b1d */ /* 0x000fec0000010000 */
[----:B------:R-:W0:Y:S02]  /*0f40*/  LDS R7, [R5+0x800] ;  /* 0x0008000005077984 */ /* 0x000e240000000800 */
[----:B0-----:R-:W-:-:S05]  /*0f50*/  FMNMX R7, R7, -INF , !PT ;  /* 0xff80000007077809 */ /* 0x001fca0007800000 */
[--C-:B------:R-:W-:Y:S01]  /*0f60*/  FFMA R8, R8, UR15, -R7.reuse ;  /* 0x0000000f08087c23 */ /* 0x100fe20008000807 */
[--C-:B------:R-:W-:Y:S01]  /*0f70*/  FFMA R9, R9, UR15, -R7.reuse ;  /* 0x0000000f09097c23 */ /* 0x100fe20008000807 */
[--C-:B------:R-:W-:Y:S01]  /*0f80*/  FFMA R10, R10, UR15, -R7.reuse ;  /* 0x0000000f0a0a7c23 */ /* 0x100fe20008000807 */
[----:B------:R-:W-:Y:S01]  /*0f90*/  FFMA R11, R11, UR15, -R7 ;  /* 0x0000000f0b0b7c23 */ /* 0x000fe20008000807 */
[----:B------:R-:W-:Y:S01]  /*0fa0*/  FMUL R8, R8, 1.4426950216293334961 ;  /* 0x3fb8aa3b08087820 */ /* 0x000fe20000400000 */
[----:B------:R-:W-:Y:S01]  /*0fb0*/  FMUL R9, R9, 1.4426950216293334961 ;  /* 0x3fb8aa3b09097820 */ /* 0x000fe20000400000 */
[----:B------:R-:W-:Y:S01]  /*0fc0*/  FMUL R10, R10, 1.4426950216293334961 ;  /* 0x3fb8aa3b0a0a7820 */ /* 0x000fe20000400000 */
[----:B------:R-:W-:-:S03]  /*0fd0*/  FMUL R11, R11, 1.4426950216293334961 ;  /* 0x3fb8aa3b0b0b7820 */ /* 0x000fc60000400000 */
[----:B------:R-:W-:Y:S08]  /*0fe0*/  MUFU.EX2 R8, R8 ;  /* 0x0000000800087308 */ /* 0x000ff00000000800 */
[----:B------:R-:W0:Y:S08]  /*0ff0*/  MUFU.EX2 R9, R9 ;  /* 0x0000000900097308 */ /* 0x000e300000000800 */
[----:B------:R-:W1:Y:S08]  /*1000*/  MUFU.EX2 R10, R10 ;  /* 0x0000000a000a7308 */ /* 0x000e700000000800 */
[----:B------:R-:W2:Y:S01]  /*1010*/  MUFU.EX2 R11, R11 ;  /* 0x0000000b000b7308 */ /* 0x000ea20000000800 */
[----:B0-----:R-:W-:-:S04]  /*1020*/  FADD R15, R8, R9 ;  /* 0x00000009080f7221 */ /* 0x001fc80000000000 */
[----:B-1----:R-:W-:-:S04]  /*1030*/  FADD R18, R10, R15 ;  /* 0x0000000f0a127221 */ /* 0x002fc80000000000 */
[----:B--2---:R-:W-:-:S05]  /*1040*/  FADD R18, R11, R18 ;  /* 0x000000120b127221 */ /* 0x004fca0000000000 */
[----:B------:R-:W0:Y:S02]  /*1050*/  SHFL.BFLY PT, R15, R18, 0x10, 0x1f ;  /* 0x0e001f00120f7f89 */ /* 0x000e2400000e0000 */
[----:B0-----:R-:W-:Y:S01]  /*1060*/  FADD R20, R18, R15 ;  /* 0x0000000f12147221 */ /* 0x001fe20000000000 */
[----:B------:R-:W-:Y:S06]  /*1070*/  BAR.SYNC.DEFER_BLOCKING 0x0 ;  /* 0x0000000000007b1d */ /* 0x000fec0000010000 */
[----:B------:R-:W-:Y:S02]  /*1080*/  @!P4 STS [R3+0x800], R20 ;  /* 0x000800140300c388 */ /* 0x000fe40000000800 */
[----:B------:R-:W-:Y:S06]  /*1090*/  BAR.SYNC.DEFER_BLOCKING 0x0 ;  /* 0x0000000000007b1d */ /* 0x000fec0000010000 */
[----:B------:R-:W0:Y:S04]  /*10a0*/  @!P5 LDS R15, [R4+0x800] ;  /* 0x00080000040fd984 */ /* 0x000e280000000800 */
[----:B0-----:R-:W0:Y:S02]  /*10b0*/  SHFL.BFLY PT, R24, R15, 0x1, 0x1f ;  /* 0x0c201f000f187f89 */ /* 0x001e2400000e0000 */
[----:B0-----:R-:W-:-:S05]  /*10c0*/  FADD R17, R15, R24 ;  /* 0x000000180f117221 */ /* 0x001fca0000000000 */
[----:B------:R0:W-:Y:S01]  /*10d0*/  @P0 STS [R4+0x800], R17 ;  /* 0x0008001104000388 */ /* 0x0001e20000000800 */
[----:B------:R-:W-:Y:S06]  /*10e0*/  BAR.SYNC.DEFER_BLOCKING 0x0 ;  /* 0x0000000000007b1d */ /* 0x000fec0000010000 */
[----:B------:R-:W2:Y:S01]  /*10f0*/  @P3 LDG.E.U16 R19, desc[UR18][R22.64] ;  /* 0x0000001216133981 */ /* 0x000ea2000c1e1500 */
[----:B------:R-:W-:Y:S01]  /*1100*/  FADD R15, -R7, -INF ;  /* 0xff800000070f7421 */ /* 0x000fe20000000100 */
[----:B------:R-:W-:Y:S01]  /*1110*/  UIADD3 UR28, UPT, UPT, UR26, 0x10, URZ ;  /* 0x000000101a1c7890 */ /* 0x000fe2000fffe0ff */
[----:B------:R-:W-:Y:S01]  /*1120*/  F2FP.BF16.F32.PACK_AB R8, R9, R8 ;  /* 0x000000080908723e */ /* 0x000fe200000010ff */
[----:B------:R0:W1:Y:S01]  /*1130*/  LDS R14, [R5+0x800] ;  /* 0x00080000050e7984 */ /* 0x0000620000000800 */
[----:B------:R-:W-:Y:S01]  /*1140*/  F2FP.BF16.F32.PACK_AB R9, R11, R10 ;  /* 0x0000000a0b09723e */ /* 0x000fe200000010ff */
[----:B------:R-:W-:Y:S01]  /*1150*/  FMUL R15, R15, 1.4426950216293334961 ;  /* 0x3fb8aa3b0f0f7820 */ /* 0x000fe20000400000 */
[----:B------:R-:W-:Y:S01]  /*1160*/  UIADD3 UR21, UPT, UPT, UR21, -0x10, URZ ;  /* 0xfffffff015157890 */ /* 0x000fe2000fffe0ff */
[----:B------:R-:W-:Y:S01]  /*1170*/  BAR.SYNC.DEFER_BLOCKING 0x0 ;  /* 0x0000000000007b1d */ /* 0x000fe20000010000 */
[----:B------:R-:W-:-:S05]  /*1180*/  UIADD3 UR20, UPT, UPT, UR6, UR8, UR28 ;  /* 0x0000000806147290 */ /* 0x000fca000fffe01c */
[----:B--2---:R0:W-:Y:S01]  /*1190*/  STS.U16 [R2+UR10+0x800], R19 ;  /* 0x0008001302007988 */ /* 0x0041e2000800040a */
[----:B-1----:R-:W-:Y:S06]  /*11a0*/  BRA.U !UP1, `(.L_x_9) ;  /* 0x0000000109087547 */ /* 0x002fec000b800000 */
[----:B------:R1:W-:Y:S01]  /*11b0*/  STTM.16dp32bit_t0_t15.x2 tmem[UR20], R8 ;  /* 0x00000008000079ed */ /* 0x0003e20008880014 */
[----:B------:R1:W-:Y:S02]  /*11c0*/  STTM.16dp32bit_t16_t31.x2 tmem[UR20+0x2], R8 ;  /* 0x00000208000079ed */ /* 0x0003e400088a0014 */
.L_x_9:
[----:B------:R-:W2:Y:S02]  /*11d0*/  FENCE.VIEW.ASYNC.T ;  /* 0x00000000000073c6 */ /* 0x000ea40000000200 */
[----:B--2---:R-:W-:Y:S06]  /*11e0*/  BAR.SYNC.DEFER_BLOCKING 0x0 ;  /* 0x0000000000007b1d */ /* 0x004fec0000010000 */
[----:B------:R-:W2:Y:S01]  /*11f0*/  MUFU.EX2 R15, R15 ;  /* 0x0000000f000f7308 */ /* 0x000ea20000000800 */
[----:B-1----:R-:W1:Y:S01]  /*1200*/  LDTM.16dp32bit_t0_t15.x4 R8, tmem[UR11] ;  /* 0x0000000b000879ee */ /* 0x002e620008900000 */
[----:B------:R-:W3:Y:S01]  /*1210*/  LDTM.16dp32bit_t16_t31.x4 R8, tmem[UR11+0x4] ;  /* 0x0000040b000879ee */ /* 0x000ee20008920000 */
[----:B------:R-:W-:Y:S01]  /*1220*/  NOP ;  /* 0x0000000000007918 */ /* 0x000fe20000000000 */
[----:B------:R-:W-:Y:S05]  /*1230*/  BRA.U !UP1, `(.L_x_10) ;  /* 0x0000000109187547 */ /* 0x000fea000b800000 */
[C---:B-123--:R-:W-:Y:S01]  /*1240*/  FMUL R8, R15.reuse, R8 ;  /* 0x000000080f087220 */ /* 0x04efe20000400000 */
[C---:B------:R-:W-:Y:S01]  /*1250*/  FMUL R9, R15.reuse, R9 ;  /* 0x000000090f097220 */ /* 0x040fe20000400000 */
[C---:B------:R-:W-:Y:S01]  /*1260*/  FMUL R10, R15.reuse, R10 ;  /* 0x0000000a0f0a7220 */ /* 0x040fe20000400000 */
[----:B------:R-:W-:-:S04]  /*1270*/  FMUL R11, R15, R11 ;  /* 0x0000000b0f0b7220 */ /* 0x000fc80000400000 */
[----:B------:R4:W-:Y:S01]  /*1280*/  STTM.16dp32bit_t0_t15.x4 tmem[UR11], R8 ;  /* 0x00000008000079ed */ /* 0x0009e2000890000b */
[----:B------:R4:W-:Y:S02]  /*1290*/  STTM.16dp32bit_t16_t31.x4 tmem[UR11+0x4], R8 ;  /* 0x00000408000079ed */ /* 0x0009e4000892000b */
.L_x_10:
[----:B---3--:R-:W3:Y:S02]  /*12a0*/  FENCE.VIEW.ASYNC.T ;  /* 0x00000000000073c6 */ /* 0x008ee40000000200 */
[----:B---3--:R-:W-:Y:S01]  /*12b0*/  BAR.SYNC.DEFER_BLOCKING 0x0 ;  /* 0x0000000000007b1d */ /* 0x008fe20000010000 */
[----:B--2---:R-:W-:Y:S01]  /*12c0*/  FADD R14, R15, R14 ;  /* 0x0000000e0f0e7221 */ /* 0x004fe20000000000 */
[----:B------:R-:W-:-:S04]  /*12d0*/  UISETP.GE.AND UP1, UPT, UR21, 0x1, UPT ;  /* 0x000000011500788c */ /* 0x000fc8000bf26270 */
[----:B------:R-:W-:Y:S01]  /*12e0*/  UMOV UR14, UR16 ;  /* 0x00000010000e7c82 */ /* 0x000fe20008000000 */
[----:B------:R-:W-:Y:S01]  /*12f0*/  UMOV UR15, UR17 ;  /* 0x00000011000f7c82 */ /* 0x000fe20008000000 */
[----:B------:R2:W-:Y:S06]  /*1300*/  MEMBAR.ALL.CTA ;  /* 0x0000000000007992 */ /* 0x0005ec0000008000 */
[----:B--2---:R-:W2:Y:S02]  /*1310*/  FENCE.VIEW.ASYNC.S ;  /* 0x00000000000073c6 */ /* 0x004ea40000000000 */
[----:B--2---:R-:W-:Y:S06]  /*1320*/  BAR.SYNC.DEFER_BLOCKING 0x0 ;  /* 0x0000000000007b1d */ /* 0x004fec0000010000 */
[----:B------:R-:W-:Y:S05]  /*1330*/  BRA.U !UP2, `(.L_x_11) ;  /* 0x000000010a207547 */ /* 0x000fea000b800000 */
[----:B------:R-:W-:Y:S01]  /*1340*/  UMOV UR4, UR12 ;  /* 0x0000000c00047c82 */ /* 0x000fe20008000000 */
[----:B------:R-:W-:Y:S01]  /*1350*/  UMOV UR5, URZ ;  /* 0x000000ff00057c82 */ /* 0x000fe20008000000 */
[----:B------:R-:W-:Y:S01]  /*1360*/  UMOV UR16, 0x0 ;  /* 0x0000000000107882 */ /* 0x000fe20000000000 */
[----:B------:R-:W-:Y:S01]  /*1370*/  UMOV UR17, 0x4040490 ;  /* 0x0404049000117882 */ /* 0x000fe20000000000 */
[----:B------:R-:W-:Y:S01]  /*1380*/  UMOV UR4, UR4 ;  /* 0x0000000400047c82 */ /* 0x000fe20008000000 */
[----:B------:R2:W-:Y:S01]  /*1390*/  UTCHMMA tmem[UR28], gdesc[UR14], tmem[UR26], tmem[UR16], idesc[UR17], UPT ;  /* 0x00ff100e1c0079ea */ /* 0x0005e2000b80001a */
[----:B------:R2:W-:Y:S01]  /*13a0*/  UTCBAR [UR4], URZ ;  /* 0x000000ff040073e9 */ /* 0x0005e200080000ff */
[----:B------:R-:W-:Y:S02]  /*13b0*/  NOP ;  /* 0x0000000000007918 */ /* 0x000fe40000000000 */
.L_x_11:
[----:B------:R-:W-:Y:S01]  /*13c0*/  FSEL R7, R7, -INF , P3 ;  /* 0xff80000007077808 */ /* 0x000fe20001800000 */
[----:B--2---:R-:W-:Y:S01]  /*13d0*/  UMOV UR4, URZ ;  /* 0x000000ff00047c82 */ /* 0x004fe20008000000 */
[----:B------:R-:W-:Y:S01]  /*13e0*/  FSEL R14, R14, 1, P3 ;  /* 0x3f8000000e0e7808 */ /* 0x000fe20001800000 */
[----:B------:R-:W-:Y:S06]  /*13f0*/  BRA.U !UP1, `(.L_x_12) ;  /* 0x00000009095c7547 */ /* 0x000fec000b800000 */
[----:B------:R-:W-:Y:S01]  /*1400*/  USHF.L.U32 UR23, UR23, 0x4, URZ ;  /* 0x0000000417177899 */ /* 0x000fe200080006ff */
[----:B------:R-:W-:Y:S01]  /*1410*/  IMAD.MOV.U32 R26, RZ, RZ, R7 ;  /* 0x000000ffff1a7224 */ /* 0x000fe200078e0007 */
[----:B------:R-:W-:Y:S01]  /*1420*/  USHF.L.U32 UR24, UR9, 0x4, URZ ;  /* 0x0000000409187899 */ /* 0x000fe200080006ff */
[----:B0-----:R-:W-:Y:S01]  /*1430*/  IMAD.MOV.U32 R19, RZ, RZ, RZ ;  /* 0x000000ffff137224 */ /* 0x001fe200078e00ff */
[----:B------:R-:W-:Y:S02]  /*1440*/  UIADD3 UR4, UPT, UPT, UR10, 0xd00, URZ ;  /* 0x00000d000a047890 */ /* 0x000fe4000fffe0ff */
[----:B------:R-:W-:Y:S01]  /*1450*/  USHF.R.U32.HI UR16, URZ, 0x4, UR10 ;  /* 0x00000004ff107899 */ /* 0x000fe2000801160a */
[----:B------:R-:W-:Y:S01]  /*1460*/  IMAD.U32 R16, RZ, RZ, UR23 ;  /* 0x00000017ff107e24 */ /* 0x000fe2000f8e00ff */
[----:B------:R-:W-:Y:S01]  /*1470*/  USHF.R.U32.HI UR13, URZ, 0x4, UR13 ;  /* 0x00000004ff0d7899 */ /* 0x000fe2000801160d */
[----:B------:R-:W-:Y:S01]  /*1480*/  IMAD.U32 R15, RZ, RZ, UR24 ;  /* 0x00000018ff0f7e24 */ /* 0x000fe2000f8e00ff */
[----:B------:R-:W-:-:S02]  /*1490*/  USHF.R.U32.HI UR4, URZ, 0x4, UR4 ;  /* 0x00000004ff047899 */ /* 0x000fc40008011604 */
[----:B------:R-:W-:Y:S01]  /*14a0*/  UISETP.NE.U32.AND UP2, UPT, UR25, URZ, UPT ;  /* 0x000000ff1900728c */ /* 0x000fe2000bf45070 */
[----:B------:R-:W0:Y:S01]  /*14b0*/  LDCU UR29, c[0x0][0x3a8] ;  /* 0x00007500ff1d77ac */ /* 0x000e220008000800 */
[----:B------:R-:W-:Y:S02]  /*14c0*/  USGXT.U32 UR16, UR16, 0xe ;  /* 0x0000000e1010789a */ /* 0x000fe40008000000 */
[----:B------:R-:W-:Y:S02]  /*14d0*/  USGXT.U32 UR13, UR13, 0xe ;  /* 0x0000000e0d0d789a */ /* 0x000fe40008000000 */
[----:B------:R-:W-:Y:S01]  /*14e0*/  USGXT.U32 UR22, UR4, 0xe ;  /* 0x0000000e0416789a */ /* 0x000fe20008000000 */
[----:B------:R-:W-:Y:S01]  /*14f0*/  UMOV UR25, 0x1 ;  /* 0x0000000100197882 */ /* 0x000fe20000000000 */
[----:B------:R-:W-:Y:S01]  /*1500*/  UMOV UR5, URZ ;  /* 0x000000ff00057c82 */ /* 0x000fe20008000000 */
[----:B------:R-:W-:-:S09]  /*1510*/  UMOV UR6, URZ ;  /* 0x000000ff00067c82 */ /* 0x000fd20008000000 */
.L_x_17:
[----:B-12-4-:R-:W-:-:S04]  /*1520*/  LEA R8, P3, R15, R12, 0x1 ;  /* 0x0000000c0f087211 */ /* 0x016fc800078608ff */
[----:B------:R-:W-:-:S06]  /*1530*/  LEA.HI.X.SX32 R9, R15, R13, 0x1, P3 ;  /* 0x0000000d0f097211 */ /* 0x000fcc00018f0eff */
[----:B------:R-:W2:Y:S01]  /*1540*/  LDG.E.U16 R9, desc[UR18][R8.64] ;  /* 0x0000001208097981 */ /* 0x000ea2000c1e1500 */
[----:B------:R-:W-:Y:S01]  /*1550*/  UMOV UR8, 0x1 ;  /* 0x0000000100087882 */ /* 0x000fe20000000000 */
[----:B------:R-:W-:Y:S01]  /*1560*/  VOTEU.ALL UP1, P2 ;  /* 0x0000000000ff7886 */ /* 0x000fe20001020000 */
[----:B------:R-:W-:-:S04]  /*1570*/  @!UP0 UIADD3 UR8, UPT, UPT, -UR8, 0x100000, URZ ;  /* 0x0010000008088890 */ /* 0x000fc8000fffe1ff */
[----:B------:R-:W-:Y:S02]  /*1580*/  @!UP0 USHF.L.U32 UR9, UR8, 0xb, URZ ;  /* 0x0000000b08098899 */ /* 0x000fe400080006ff */
[----:B------:R-:W-:Y:S01]  /*1590*/  @!UP0 USHF.L.U32 UR8, UR8, 0x1, URZ ;  /* 0x0000000108088899 */ /* 0x000fe200080006ff */
[----:B--2---:R1:W-:Y:S01]  /*15a0*/  STS.U16 [R2+UR10+0xa00], R9 ;  /* 0x000a000902007988 */ /* 0x0043e2000800040a */
[----:B------:R2:W-:Y:S06]  /*15b0*/  MEMBAR.ALL.CTA ;  /* 0x0000000000007992 */ /* 0x0005ec0000008000 */
[----:B--2---:R-:W-:Y:S04]  /*15c0*/  FENCE.VIEW.ASYNC.S ;  /* 0x00000000000073c6 */ /* 0x004fe80000000000 */
[----:B------:R-:W2:Y:S02]  /*15d0*/  FENCE.VIEW.ASYNC.S ;  /* 0x00000000000073c6 */ /* 0x000ea40000000000 */
[----:B--2---:R1:W2:Y:S02]  /*15e0*/  @!UP1 SYNCS.EXCH.64 URZ, [UR10+0xc00], UR8 ;  /* 0x000c00080aff95b2 */ /* 0x0042a40008000100 */
[----:B--2---:R-:W-:Y:S06]  /*15f0*/  BAR.SYNC.DEFER_BLOCKING 0x0 ;  /* 0x0000000000007b1d */ /* 0x004fec0000010000 */
[----:B-1----:R-:W-:Y:S05]  /*1600*/  BRA.U UP2, `(.L_x_13) ;  /* 0x00000001022c7547 */ /* 0x002fea000b800000 */
[----:B------:R-:W-:Y:S01]  /*1610*/  UIADD3 UR8, UPT, UPT, UR10, 0xc00, URZ ;  /* 0x00000c000a087890 */ /* 0x000fe2000fffe0ff */
[----:B------:R-:W-:Y:S01]  /*1620*/  UMOV UR9, URZ ;  /* 0x000000ff00097c82 */ /* 0x000fe20008000000 */
[----:B------:R-:W-:Y:S01]  /*1630*/  UMOV UR17, 0x40004040 ;  /* 0x4000404000117882 */ /* 0x000fe20000000000 */
[----:B------:R-:W-:Y:S01]  /*1640*/  UMOV UR14, UR13 ;  /* 0x0000000d000e7c82 */ /* 0x000fe20008000000 */
[----:B------:R-:W-:Y:S01]  /*1650*/  UMOV UR15, 0xc0004010 ;  /* 0xc0004010000f7882 */ /* 0x000fe20000000000 */
[----:B------:R-:W-:Y:S01]  /*1660*/  UMOV UR30, 0x0 ;  /* 0x00000000001e7882 */ /* 0x000fe20000000000 */
[----:B------:R-:W-:Y:S01]  /*1670*/  UMOV UR31, 0x4048490 ;  /* 0x04048490001f7882 */ /* 0x000fe20000000000 */
[----:B------:R-:W-:Y:S01]  /*1680*/  UMOV UR8, UR8 ;  /* 0x0000000800087c82 */ /* 0x000fe20008000000 */
[----:B------:R1:W-:Y:S01]  /*1690*/  UTCHMMA gdesc[UR16], gdesc[UR14], tmem[UR27], tmem[UR30], idesc[UR31], !UPT ;  /* 0x00ff1e0e100075ea */ /* 0x0003e2000f80001b */
[----:B------:R1:W-:Y:S01]  /*16a0*/  UTCBAR [UR8], URZ ;  /* 0x000000ff080073e9 */ /* 0x0003e200080000ff */
[----:B------:R-:W-:-:S02]  /*16b0*/  NOP ;  /* 0x0000000000007918 */ /* 0x000fc40000000000 */
.L_x_13:
[----:B------:R-:W2:Y:S02]  /*16c0*/  SYNCS.PHASECHK.TRANS64.TRYWAIT P3, [UR10+0xc00], RZ ;  /* 0x000c00ffff0075a7 */ /* 0x000ea4000806110a */
[----:B--2---:R-:W-:Y:S05]  /*16d0*/  @!P3 BRA `(.L_x_14) ;  /* 0x000000100098b947 */ /* 0x004fea0003800000 */
.L_x_23:
[----:B------:R-:W-:Y:S06]  /*16e0*/  BAR.SYNC.DEFER_BLOCKING 0x0 ;  /* 0x0000000000007b1d */ /* 0x000fec0000010000 */
[----:B------:R-:W-:Y:S01]  /*16f0*/  LDTM.16dp32bit_t0_t15.x4 R8, tmem[UR11+0x100000] ;  /* 0x1000000b000879ee */ /* 0x000fe20008900000 */
[----:B------:R-:W2:Y:S01]  /*1700*/  LDTM.16dp32bit_t16_t31.x4 R8, tmem[UR11+0x100004] ;  /* 0x1000040b000879ee */ /* 0x000ea20008920000 */
[----:B------:R-:W3:Y:S01]  /*1710*/  @!P2 SYNCS.CCTL.IV [UR10+0xc00] ;  /* 0x000c0000ff00a9b1 */ /* 0x000ee2000800000a */
[----:B------:R-:W-:Y:S01]  /*1720*/  NOP ;  /* 0x0000000000007918 */ /* 0x000fe20000000000 */
[----:B0-2---:R-:W-:Y:S01]  /*1730*/  FMUL R7, R8, UR29 ;  /* 0x0000001d08077c20 */ /* 0x005fe20008400000 */
[----:B------:R-:W-:Y:S01]  /*1740*/  FMUL R20, R9, UR29 ;  /* 0x0000001d09147c20 */ /* 0x000fe20008400000 */
[----:B------:R-:W-:Y:S01]  /*1750*/  FMUL R21, R10, UR29 ;  /* 0x0000001d0a157c20 */ /* 0x000fe20008400000 */
[----:B------:R-:W-:-:S04]  /*1760*/  FMUL R24, R11, UR29 ;  /* 0x0000001d0b187c20 */ /* 0x000fc80008400000 */
[----:B------:R-:W-:-:S04]  /*1770*/  FMNMX3 R7, R7, R20, R21, !PT ;  /* 0x0000001407077276 */ /* 0x000fc80007800015 */
[----:B------:R-:W-:-:S05]  /*1780*/  FMNMX R7, R24, R7, !PT ;  /* 0x0000000718077209 */ /* 0x000fca0007800000 */
[----:B------:R-:W0:Y:S02]  /*1790*/  SHFL.BFLY PT, R20, R7, 0x10, 0x1f ;  /* 0x0e001f0007147f89 */ /* 0x000e2400000e0000 */
[----:B0-----:R-:W-:-:S05]  /*17a0*/  FMNMX R20, R7, R20, !PT ;  /* 0x0000001407147209 */ /* 0x001fca0007800000 */
[----:B---3--:R-:W-:Y:S01]  /*17b0*/  @!P4 STS [R3+0xa00], R20 ;  /* 0x000a00140300c388 */ /* 0x008fe20000000800 */
[----:B------:R-:W-:Y:S06]  /*17c0*/  BAR.SYNC.DEFER_BLOCKING 0x0 ;  /* 0x0000000000007b1d */ /* 0x000fec0000010000 */
[----:B------:R-:W0:Y:S04]  /*17d0*/  @!P5 LDS R17, [R4+0xa00] ;  /* 0x000a00000411d984 */ /* 0x000e280000000800 */
[----:B0-----:R-:W0:Y:S02]  /*17e0*/  SHFL.BFLY PT, R24, R17, 0x1, 0x1f ;  /* 0x0c201f0011187f89 */ /* 0x001e2400000e0000 */
[----:B0-----:R-:W-:-:S05]  /*17f0*/  FMNMX R21, R17, R24, !PT ;  /* 0x0000001811157209 */ /* 0x001fca0007800000 */
[----:B------:R-:W-:Y:S01]  /*1800*/  @P0 STS [R4+0xa00], R21 ;  /* 0x000a001504000388 */ /* 0x000fe20000000800 */
[----:B------:R-:W-:Y:S06]  /*1810*/  BAR.SYNC.DEFER_BLOCKING 0x0 ;  /* 0x0000000000007b1d */ /* 0x000fec0000010000 */
[----:B------:R-:W0:Y:S02]  /*1820*/  LDS R7, [R5+0xa00] ;  /* 0x000a000005077984 */ /* 0x000e240000000800 */
[----:B0-----:R-:W-:-:S05]  /*1830*/  FMNMX R7, R7, R26, !PT ;  /* 0x0000001a07077209 */ /* 0x001fca0007800000 */
[--C-:B------:R-:W-:Y:S01]  /*1840*/  FFMA R9, R9, UR29, -R7.reuse ;  /* 0x0000001d09097c23 */ /* 0x100fe20008000807 */
[--C-:B------:R-:W-:Y:S01]  /*1850*/  FFMA R8, R8, UR29, -R7.reuse ;  /* 0x0000001d08087c23 */ /* 0x100fe20008000807 */
[--C-:B------:R-:W-:Y:S01]  /*1860*/  FFMA R10, R10, UR29, -R7.reuse ;  /* 0x0000001d0a0a7c23 */ /* 0x100fe20008000807 */
[----:B------:R-:W-:Y:S01]  /*1870*/  FFMA R11, R11, UR29, -R7 ;  /* 0x0000001d0b0b7c23 */ /* 0x000fe20008000807 */
[----:B------:R-:W-:Y:S01]  /*1880*/  FMUL R9, R9, 1.4426950216293334961 ;  /* 0x3fb8aa3b09097820 */ /* 0x000fe20000400000 */
[----:B------:R-:W-:Y:S01]  /*1890*/  FMUL R24, R8, 1.4426950216293334961 ;  /* 0x3fb8aa3b08187820 */ /* 0x000fe20000400000 */
[----:B------:R-:W-:Y:S01]  /*18a0*/  FMUL R10, R10, 1.4426950216293334961 ;  /* 0x3fb8aa3b0a0a7820 */ /* 0x000fe20000400000 */
[----:B------:R-:W-:Y:S02]  /*18b0*/  FMUL R8, R11, 1.4426950216293334961 ;  /* 0x3fb8aa3b0b087820 */ /* 0x000fe40000400000 */
[----:B------:R-:W-:Y:S08]  /*18c0*/  MUFU.EX2 R20, R24 ;  /* 0x0000001800147308 */ /* 0x000ff00000000800 */
[----:B------:R-:W0:Y:S08]  /*18d0*/  MUFU.EX2 R9, R9 ;  /* 0x0000000900097308 */ /* 0x000e300000000800 */
[----:B------:R2:W3:Y:S08]  /*18e0*/  MUFU.EX2 R21, R10 ;  /* 0x0000000a00157308 */ /* 0x0004f00000000800 */
[----:B------:R-:W4:Y:S01]  /*18f0*/  MUFU.EX2 R8, R8 ;  /* 0x0000000800087308 */ /* 0x000f220000000800 */
[----:B0-----:R-:W-:Y:S01]  /*1900*/  FADD R28, R20, R9 ;  /* 0x00000009141c7221 */ /* 0x001fe20000000000 */
[----:B--2---:R-:W-:Y:S01]  /*1910*/  IMAD.U32 R10, R19, -0x80000000, RZ ;  /* 0x80000000130a7824 */ /* 0x004fe200078e00ff */
[----:B------:R-:W-:Y:S02]  /*1920*/  BAR.SYNC.DEFER_BLOCKING 0x0 ;  /* 0x0000000000007b1d */ /* 0x000fe40000010000 */
[----:B---3--:R-:W-:-:S04]  /*1930*/  FADD R11, R21, R28 ;  /* 0x0000001c150b7221 */ /* 0x008fc80000000000 */
[----:B----4-:R-:W-:-:S05]  /*1940*/  FADD R11, R8, R11 ;  /* 0x0000000b080b7221 */ /* 0x010fca0000000000 */
[----:B------:R-:W0:Y:S02]  /*1950*/  SHFL.BFLY PT, R24, R11, 0x10, 0x1f ;  /* 0x0e001f000b187f89 */ /* 0x000e2400000e0000 */
[----:B0-----:R-:W-:Y:S01]  /*1960*/  FADD R28, R11, R24 ;  /* 0x000000180b1c7221 */ /* 0x001fe20000000000 */
[----:B------:R-:W-:-:S04]  /*1970*/  LEA R24, P6, R16, R22, 0x1 ;  /* 0x0000001610187211 */ /* 0x000fc800078c08ff */
[----:B------:R-:W-:Y:S01]  /*1980*/  @!P4 STS [R3+0xa00], R28 ;  /* 0x000a001c0300c388 */ /* 0x000fe20000000800 */
[----:B------:R-:W-:Y:S06]  /*1990*/  BAR.SYNC.DEFER_BLOCKING 0x0 ;  /* 0x0000000000007b1d */ /* 0x000fec0000010000 */
[----:B------:R-:W0:Y:S04]  /*19a0*/  @!P5 LDS R18, [R4+0xa00] ;  /* 0x000a00000412d984 */ /* 0x000e280000000800 */
[----:B0-----:R-:W0:Y:S02]  /*19b0*/  SHFL.BFLY PT, R25, R18, 0x1, 0x1f ;  /* 0x0c201f0012197f89 */ /* 0x001e2400000e0000 */
[----:B0-----:R-:W-:Y:S01]  /*19c0*/  FADD R27, R18, R25 ;  /* 0x00000019121b7221 */ /* 0x001fe20000000000 */
[----:B------:R-:W-:-:S04]  /*19d0*/  LEA.HI.X.SX32 R25, R16, R23, 0x1, P6 ;  /* 0x0000001710197211 */ /* 0x000fc800030f0eff */
[----:B------:R0:W-:Y:S01]  /*19e0*/  @P0 STS [R4+0xa00], R27 ;  /* 0x000a001b04000388 */ /* 0x0001e20000000800 */
[----:B------:R-:W-:Y:S06]  /*19f0*/  BAR.SYNC.DEFER_BLOCKING 0x0 ;  /* 0x0000000000007b1d */ /* 0x000fec0000010000 */
[----:B------:R0:W2:Y:S01]  /*1a00*/  LDS R19, [R5+0xa00] ;  /* 0x000a000005137984 */ /* 0x0000a20000000800 */
[----:B------:R-:W3:Y:S02]  /*1a10*/  SYNCS.PHASECHK.TRANS64.TRYWAIT P3, [UR12], R10 ;  /* 0x0000000aff0075a7 */ /* 0x000ee4000806110c */
[----:B0-23--:R-:W-:Y:S05]  /*1a20*/  @!P3 BRA `(.L_x_15) ;  /* 0x0000000c00d0b947 */ /* 0x00dfea0003800000 */
.L_x_24:
[----:B------:R-:W2:Y:S01]  /*1a30*/  LDG.E.U16 R25, desc[UR18][R24.64] ;  /* 0x0000001218197981 */ /* 0x000ea2000c1e1500 */
[----:B------:R-:W-:Y:S01]  /*1a40*/  F2FP.BF16.F32.PACK_AB R20, R9, R20 ;  /* 0x000000140914723e */ /* 0x000fe200000010ff */
[----:B------:R-:W-:Y:S01]  /*1a50*/  FADD R26, -R7, R26 ;  /* 0x0000001a071a7221 */ /* 0x000fe20000000100 */
[----:B------:R-:W-:Y:S01]  /*1a60*/  F2FP.BF16.F32.PACK_AB R21, R8, R21 ;  /* 0x000000150815723e */ /* 0x000fe200000010ff */
[----:B------:R-:W-:Y:S02]  /*1a70*/  ULEA UR12, UR25, UR10, 0x3 ;  /* 0x0000000a190c7291 */ /* 0x000fe4000f8e18ff */
[----:B------:R-:W-:Y:S01]  /*1a80*/  FMUL R26, R26, 1.4426950216293334961 ;  /* 0x3fb8aa3b1a1a7820 */ /* 0x000fe20000400000 */
[----:B------:R-:W-:Y:S01]  /*1a90*/  STTM.16dp32bit_t0_t15.x2 tmem[UR20], R20 ;  /* 0x00000014000079ed */ /* 0x000fe20008880014 */
[----:B------:R-:W-:Y:S01]  /*1aa0*/  STTM.16dp32bit_t16_t31.x2 tmem[UR20+0x2], R20 ;  /* 0x00000214000079ed */ /* 0x000fe200088a0014 */
[----:B------:R-:W-:Y:S01]  /*1ab0*/  UIADD3 UR12, UPT, UPT, UR12, 0xf00, URZ ;  /* 0x00000f000c0c7890 */ /* 0x000fe2000fffe0ff */
[----:B------:R-:W-:-:S02]  /*1ac0*/  UMOV UR4, UR5 ;  /* 0x0000000500047c82 */ /* 0x000fc40008000000 */
[----:B------:R-:W0:Y:S01]  /*1ad0*/  MUFU.EX2 R26, R26 ;  /* 0x0000001a001a7308 */ /* 0x000e220000000800 */
[----:B--2---:R2:W-:Y:S01]  /*1ae0*/  STS.U16 [R2+UR10+0xd00], R25 ;  /* 0x000d001902007988 */ /* 0x0045e2000800040a */
[----:B------:R-:W3:Y:S02]  /*1af0*/  FENCE.VIEW.ASYNC.T ;  /* 0x00000000000073c6 */ /* 0x000ee40000000200 */
[----:B---3--:R-:W-:Y:S06]  /*1b00*/  BAR.SYNC.DEFER_BLOCKING 0x0 ;  /* 0x0000000000007b1d */ /* 0x008fec0000010000 */
[----:B------:R-:W-:Y:S01]  /*1b10*/  LDTM.16dp32bit_t0_t15.x4 R8, tmem[UR11] ;  /* 0x0000000b000879ee */ /* 0x000fe20008900000 */
[----:B------:R-:W0:Y:S01]  /*1b20*/  LDTM.16dp32bit_t16_t31.x4 R8, tmem[UR11+0x4] ;  /* 0x0000040b000879ee */ /* 0x000e220008920000 */
[----:B------:R-:W-:Y:S01]  /*1b30*/  NOP ;  /* 0x0000000000007918 */ /* 0x000fe20000000000 */
[C---:B0-----:R-:W-:Y:S01]  /*1b40*/  FMUL R8, R26.reuse, R8 ;  /* 0x000000081a087220 */ /* 0x041fe20000400000 */
[C---:B------:R-:W-:Y:S01]  /*1b50*/  FMUL R9, R26.reuse, R9 ;  /* 0x000000091a097220 */ /* 0x040fe20000400000 */
[C---:B------:R-:W-:Y:S01]  /*1b60*/  FMUL R10, R26.reuse, R10 ;  /* 0x0000000a1a0a7220 */ /* 0x040fe20000400000 */
[----:B------:R-:W-:-:S04]  /*1b70*/  FMUL R11, R26, R11 ;  /* 0x0000000b1a0b7220 */ /* 0x000fc80000400000 */
[----:B------:R2:W-:Y:S01]  /*1b80*/  STTM.16dp32bit_t0_t15.x4 tmem[UR11], R8 ;  /* 0x00000008000079ed */ /* 0x0005e2000890000b */
[----:B------:R2:W-:Y:S01]  /*1b90*/  STTM.16dp32bit_t16_t31.x4 tmem[UR11+0x4], R8 ;  /* 0x00000408000079ed */ /* 0x0005e2000892000b */
[----:B------:R-:W0:Y:S02]  /*1ba0*/  FENCE.VIEW.ASYNC.T ;  /* 0x00000000000073c6 */ /* 0x000e240000000200 */
[----:B0-----:R-:W-:Y:S06]  /*1bb0*/  BAR.SYNC.DEFER_BLOCKING 0x0 ;  /* 0x0000000000007b1d */ /* 0x001fec0000010000 */
[----:B------:R0:W-:Y:S06]  /*1bc0*/  MEMBAR.ALL.CTA ;  /* 0x0000000000007992 */ /* 0x0001ec0000008000 */
[----:B0-----:R-:W0:Y:S02]  /*1bd0*/  FENCE.VIEW.ASYNC.S ;  /* 0x00000000000073c6 */ /* 0x001e240000000000 */
[----:B0-----:R-:W-:Y:S06]  /*1be0*/  BAR.SYNC.DEFER_BLOCKING 0x0 ;  /* 0x0000000000007b1d */ /* 0x001fec0000010000 */
[----:B------:R-:W-:Y:S05]  /*1bf0*/  BRA.U UP2, `(.L_x_16) ;  /* 0x0000000102287547 */ /* 0x000fea000b800000 */
[----:B-1----:R-:W-:Y:S01]  /*1c00*/  UMOV UR8, UR12 ;  /* 0x0000000c00087c82 */ /* 0x002fe20008000000 */
[----:B------:R-:W-:Y:S01]  /*1c10*/  UMOV UR9, URZ ;  /* 0x000000ff00097c82 */ /* 0x000fe20008000000 */
[----:B------:R-:W-:Y:S01]  /*1c20*/  UMOV UR14, UR22 ;  /* 0x00000016000e7c82 */ /* 0x000fe20008000000 */
[----:B------:R-:W-:Y:S01]  /*1c30*/  UMOV UR15, 0xc0004010 ;  /* 0xc0004010000f7882 */ /* 0x000fe20000000000 */
[----:B------:R-:W-:Y:S01]  /*1c40*/  UMOV UR30, 0x0 ;  /* 0x00000000001e7882 */ /* 0x000fe20000000000 */
[----:B------:R-:W-:Y:S01]  /*1c50*/  UMOV UR31, 0x4040490 ;  /* 0x04040490001f7882 */ /* 0x000fe20000000000 */
[----:B------:R-:W-:Y:S01]  /*1c60*/  UMOV UR5, UR8 ;  /* 0x0000000800057c82 */ /* 0x000fe20008000000 */
[----:B------:R0:W-:Y:S01]  /*1c70*/  UTCHMMA tmem[UR28], gdesc[UR14], tmem[UR26], tmem[UR30], idesc[UR31], UPT ;  /* 0x00ff1e0e1c0079ea */ /* 0x0001e2000b80001a */
[----:B------:R0:W-:Y:S01]  /*1c80*/  UTCBAR [UR5], URZ ;  /* 0x000000ff050073e9 */ /* 0x0001e200080000ff */
[----:B------:R-:W-:Y:S02]  /*1c90*/  NOP ;  /* 0x0000000000007918 */ /* 0x000fe40000000000 */
.L_x_16:
[----:B------:R-:W-:Y:S01]  /*1ca0*/  UIADD3 UR25, UPT, UPT, UR25, 0x1, URZ ;  /* 0x0000000119197890 */ /* 0x000fe2000fffe0ff */
[----:B------:R-:W-:Y:S01]  /*1cb0*/  FFMA R14, R26, R14, R19 ;  /* 0x0000000e1a0e7223 */ /* 0x000fe20000000013 */
[----:B------:R-:W-:Y:S01]  /*1cc0*/  UIADD3 UR6, UPT, UPT, UR6, 0x10, URZ ;  /* 0x0000001006067890 */ /* 0x000fe2000fffe0ff */
[----:B------:R-:W-:Y:S01]  /*1cd0*/  VIADD R16, R16, UR23 ;  /* 0x0000001710107c36 */ /* 0x000fe20008000000 */
[----:B------:R-:W-:Y:S01]  /*1ce0*/  UISETP.GT.AND UP1, UPT, UR25, 0x1, UPT ;  /* 0x000000011900788c */ /* 0x000fe2000bf24270 */
[----:B------:R-:W-:Y:S02]  /*1cf0*/  VIADD R15, R15, UR24 ;  /* 0x000000180f0f7c36 */ /* 0x000fe40008000000 */
[----:B------:R-:W-:Y:S01]  /*1d00*/  IMAD.U32 R19, RZ, RZ, UR4 ;  /* 0x00000004ff137e24 */ /* 0x000fe2000f8e00ff */
[----:B0-----:R-:W-:Y:S01]  /*1d10*/  USEL UR5, URZ, 0x1, !UP1 ;  /* 0x00000001ff057887 */ /* 0x001fe2000c800000 */
[----:B------:R-:W-:Y:S01]  /*1d20*/  IMAD.MOV.U32 R26, RZ, RZ, R7 ;  /* 0x000000ffff1a7224 */ /* 0x000fe200078e0007 */
[----:B------:R-:W-:-:S02]  /*1d30*/  USEL UR25, UR25, URZ, !UP1 ;  /* 0x000000ff19197287 */ /* 0x000fc4000c800000 */
[----:B------:R-:W-:Y:S02]  /*1d40*/  UISETP.GE.AND UP1, UPT, UR6, UR21, UPT ;  /* 0x000000150600728c */ /* 0x000fe4000bf26270 */
[----:B------:R-:W-:-:S07]  /*1d50*/  ULOP3.LUT UR5, UR4, UR5, URZ, 0x3c, !UPT ;  /* 0x0000000504057292 */ /* 0x000fce000f8e3cff */
[----:B------:R-:W-:Y:S05]  /*1d60*/  BRA.U !UP1, `(.L_x_17) ;  /* 0xfffffff509ec7547 */ /* 0x000fea000b83ffff */
.L_x_12:
[----:B------:R-:W3:Y:S01]  /*1d70*/  LDCU UR5, c[0x0][0x3f0] ;  /* 0x00007e00ff0577ac */ /* 0x000ee20008000800 */
[----:B------:R-:W-:Y:S01]  /*1d80*/  IMAD.MOV.U32 R21, RZ, RZ, R14 ;  /* 0x000000ffff157224 */ /* 0x000fe200078e000e */
[----:B------:R-:W-:Y:S01]  /*1d90*/  SHF.R.S32.HI R12, RZ, 0x5, R0 ;  /* 0x00000005ff0c7819 */ /* 0x000fe20000011400 */
[----:B------:R-:W-:Y:S01]  /*1da0*/  IMAD.MOV.U32 R14, RZ, RZ, 0x3dc6b27f ;  /* 0x3dc6b27fff0e7424 */ /* 0x000fe200078e00ff */
[C---:B0-2---:R-:W-:Y:S01]  /*1db0*/  LOP3.LUT R2, R0.reuse, 0x40, RZ, 0xc0, !PT ;  /* 0x0000004000027812 */ /* 0x045fe200078ec0ff */
[C---:B------:R-:W-:Y:S01]  /*1dc0*/  FMUL R4, R21.reuse, 8388608 ;  /* 0x4b00000015047820 */ /* 0x040fe20000400000 */
[C---:B------:R-:W-:Y:S01]  /*1dd0*/  FSETP.GEU.AND P4, PT, R21.reuse, 1.175494350822287508e-38, PT ;  /* 0x008000001500780b */ /* 0x040fe20003f8e000 */
[C---:B------:R-:W-:Y:S01]  /*1de0*/  IMAD.SHL.U32 R3, R0.reuse, 0x4, RZ ;  /* 0x0000000400037824 */ /* 0x040fe200078e00ff */
[C---:B------:R-:W-:Y:S01]  /*1df0*/  FSETP.GEU.AND P5, PT, |R21|.reuse, 1.175494350822287508e-38, PT ;  /* 0x008000001500780b */ /* 0x040fe20003fae200 */
[----:B------:R-:W-:Y:S01]  /*1e00*/  IMAD.SHL.U32 R19, R0, 0x2, RZ ;  /* 0x0000000200137824 */ /* 0x000fe200078e00ff */
[----:B------:R-:W-:-:S02]  /*1e10*/  FSETP.GT.AND P3, PT, |R21|, 8.50705917302346158658e+37, PT ;  /* 0x7e8000001500780b */ /* 0x000fc40003f64200 */
[----:B------:R-:W-:Y:S01]  /*1e20*/  FSEL R4, R4, R21, !P4 ;  /* 0x0000001504047208 */ /* 0x000fe20006000000 */
[----:B---3--:R-:W-:-:S09]  /*1e30*/  UISETP.GE.AND UP0, UPT, UR5, 0x1, UPT ;  /* 0x000000010500788c */ /* 0x008fd2000bf06270 */
[----:B------:R-:W-:Y:S05]  /*1e40*/  BRA.U !UP0, `(.L_x_18) ;  /* 0x0000000108107547 */ /* 0x000fea000b800000 */
[----:B------:R-:W-:-:S06]  /*1e50*/  USHF.L.U32 UR4, UR4, 0x1f, URZ ;  /* 0x0000001f04047899 */ /* 0x000fcc00080006ff */
[----:B------:R-:W-:-:S04]  /*1e60*/  IMAD.U32 R5, RZ, RZ, UR4 ;  /* 0x00000004ff057e24 */ /* 0x000fc8000f8e00ff */
[----:B------:R-:W0:Y:S02]  /*1e70*/  SYNCS.PHASECHK.TRANS64.TRYWAIT P0, [UR12], R5 ;  /* 0x00000005ff0075a7 */ /* 0x000e24000800110c */
[----:B0-----:R-:W-:Y:S05]  /*1e80*/  @!P0 BRA `(.L_x_19) ;  /* 0x0000000800c48947 */ /* 0x001fea0003800000 */
.L_x_18:
[----:B------:R-:W-:Y:S01]  /*1e90*/  BAR.SYNC.DEFER_BLOCKING 0x0 ;  /* 0x0000000000007b1d */ /* 0x000fe20000010000 */
[----:B------:R-:W-:Y:S01]  /*1ea0*/  SHF.R.S32.HI R15, RZ, 0x4, R0 ;  /* 0x00000004ff0f7819 */ /* 0x000fe20000011400 */
[----:B------:R-:W-:Y:S01]  /*1eb0*/  @P3 FMUL R21, R21, 0.25 ;  /* 0x3e80000015153820 */ /* 0x000fe20000400000 */
[----:B------:R-:W-:Y:S01]  /*1ec0*/  VIADD R5, R4, 0xc0cafb0d ;  /* 0xc0cafb0d04057836 */ /* 0x000fe20000000000 */
[----:B------:R-:W-:Y:S02]  /*1ed0*/  SGXT R12, R12, 0x1 ;  /* 0x000000010c0c781a */ /* 0x000fe40000000200 */
[----:B------:R-:W-:Y:S01]  /*1ee0*/  SGXT R15, R15, 0x1 ;  /* 0x000000010f0f781a */ /* 0x000fe20000000200 */
[----:B------:R-:W-:Y:S01]  /*1ef0*/  @!P5 FMUL R21, R21, 16777216 ;  /* 0x4b8000001515d820 */ /* 0x000fe20000400000 */
[----:B------:R-:W-:Y:S01]  /*1f00*/  LOP3.LUT R13, R5, 0xff800000, RZ, 0xc0, !PT ;  /* 0xff800000050d7812 */ /* 0x000fe200078ec0ff */
[----:B------:R-:W0:Y:S01]  /*1f10*/  LDCU.64 UR4, c[0x0][0x3e0] ;  /* 0x00007c00ff0477ac */ /* 0x000e220008000a00 */
[----:B------:R-:W-:-:S02]  /*1f20*/  LOP3.LUT R18, R15, 0x440, RZ, 0xc0, !PT ;  /* 0x000004400f127812 */ /* 0x000fc400078ec0ff */
[----:B------:R2:W3:Y:S01]  /*1f30*/  MUFU.RCP R15, R21 ;  /* 0x00000015000f7308 */ /* 0x0004e20000001000 */
[----:B------:R-:W-:Y:S01]  /*1f40*/  IMAD.IADD R5, R4, 0x1, -R13 ;  /* 0x0000000104057824 */ /* 0x000fe200078e0a0d */
[----:B------:R-:W-:Y:S02]  /*1f50*/  LOP3.LUT R19, R19, 0x100, RZ, 0xc0, !PT ;  /* 0x0000010013137812 */ /* 0x000fe400078ec0ff */
[----:B------:R-:W-:Y:S01]  /*1f60*/  LOP3.LUT R16, R12, 0x440, RZ, 0xc0, !PT ;  /* 0x000004400c107812 */ /* 0x000fe200078ec0ff */
[----:B------:R-:W-:Y:S01]  /*1f70*/  FADD R5, R5, -1 ;  /* 0xbf80000005057421 */ /* 0x000fe20000000000 */
[----:B------:R-:W-:Y:S02]  /*1f80*/  LOP3.LUT R17, R3, 0xbc, RZ, 0xc0, !PT ;  /* 0x000000bc03117812 */ /* 0x000fe400078ec0ff */
[----:B------:R-:W-:Y:S01]  /*1f90*/  LEA.HI R19, R2, R19, RZ, 0x1b ;  /* 0x0000001302137211 */ /* 0x000fe200078fd8ff */
[----:B--2---:R-:W-:Y:S01]  /*1fa0*/  IMAD.SHL.U32 R21, R0, 0x10, RZ ;  /* 0x0000001000157824 */ /* 0x004fe200078e00ff */
[----:B------:R-:W-:Y:S01]  /*1fb0*/  LOP3.LUT R3, R16, 0x27c, R3, 0x78, !PT ;  /* 0x0000027c10037812 */ /* 0x000fe200078e7803 */
[C---:B------:R-:W-:Y:S01]  /*1fc0*/  FFMA.FTZ R16, R5.reuse, R14, -0.16845393180847167969 ;  /* 0xbe2c7f3005107423 */ /* 0x040fe2000001000e */
[----:B------:R-:W2:Y:S02]  /*1fd0*/  @!P2 SYNCS.CCTL.IV [UR10+0xf00] ;  /* 0x000f0000ff00a9b1 */ /* 0x000ea4000800000a */
[----:B--2---:R-:W-:Y:S01]  /*1fe0*/  BAR.SYNC.DEFER_BLOCKING 0x0 ;  /* 0x0000000000007b1d */ /* 0x004fe20000010000 */
[----:B------:R-:W-:Y:S01]  /*1ff0*/  LEA R2, R2, UR10, 0x1 ;  /* 0x0000000a02027c11 */ /* 0x000fe2000f8e08ff */
[----:B------:R-:W-:Y:S01]  /*2000*/  FFMA.FTZ R16, R5, R16, 0.1716887056827545166 ;  /* 0x3e2fcf2a05107423 */ /* 0x000fe20000010010 */
[----:B------:R-:W-:Y:S01]  /*2010*/  IADD3 R12, PT, PT, R18, R19, R17 ;  /* 0x00000013120c7210 */ /* 0x000fe20007ffe011 */
[----:B0-----:R-:W-:Y:S01]  /*2020*/  UIMAD UR4, UR7, UR4, URZ ;  /* 0x00000004070472a4 */ /* 0x001fe2000f8e02ff */
[----:B------:R-:W-:Y:S01]  /*2030*/  FSEL R14, RZ, -23, P4 ;  /* 0xc1b80000ff0e7808 */ /* 0x000fe20002000000 */
[----:B------:R-:W-:-:S02]  /*2040*/  IMAD.IADD R17, R3, 0x1, R2 ;  /* 0x0000000103117824 */ /* 0x000fc400078e0202 */
[C---:B------:R-:W-:Y:S01]  /*2050*/  FFMA.FTZ R16, R5.reuse, R16, -0.17900948226451873779 ;  /* 0xbe374e4305107423 */ /* 0x040fe20000010010 */
[----:B-1--4-:R-:W-:Y:S01]  /*2060*/  LDTM.16dp32bit_t0_t15.x4 R8, tmem[UR11] ;  /* 0x0000000b000879ee */ /* 0x012fe20008900000 */
[----:B------:R-:W0:Y:S01]  /*2070*/  LDTM.16dp32bit_t16_t31.x4 R8, tmem[UR11+0x4] ;  /* 0x0000040b000879ee */ /* 0x000e220008920000 */
[----:B------:R-:W-:Y:S01]  /*2080*/  LOP3.LUT R19, R12, 0x40, RZ, 0x3c, !PT ;  /* 0x000000400c137812 */ /* 0x000fe200078e3cff */
[C---:B------:R-:W-:Y:S01]  /*2090*/  FFMA.FTZ R16, R5.reuse, R16, 0.20512372255325317383 ;  /* 0x3e520bf405107423 */ /* 0x040fe20000010010 */
[----:B------:R-:W-:Y:S02]  /*20a0*/  I2FP.F32.S32 R13, R13 ;  /* 0x0000000d000d7245 */ /* 0x000fe40000201400 */
[----:B------:R-:W-:Y:S01]  /*20b0*/  SHF.R.U32.HI R18, RZ, 0x6, R0 ;  /* 0x00000006ff127819 */ /* 0x000fe20000011600 */
[----:B------:R-:W-:Y:S01]  /*20c0*/  FFMA.FTZ R2, R5, R16, -0.24046532809734344482 ;  /* 0xbe763c8b05027423 */ /* 0x000fe20000010010 */
[----:B------:R-:W-:Y:S01]  /*20d0*/  ISETP.GE.U32.AND P0, PT, R4, 0x7f800000, PT ;  /* 0x7f8000000400780c */ /* 0x000fe20003f06070 */
[----:B------:R-:W-:Y:S01]  /*20e0*/  FFMA.FTZ R14, R13, 1.1920928955078125e-07, R14 ;  /* 0x340000000d0e7823 */ /* 0x000fe2000001000e */
[----:B------:R-:W-:-:S02]  /*20f0*/  IMAD R16, R6, UR5, RZ ;  /* 0x0000000506107c24 */ /* 0x000fc4000f8e02ff */
[----:B------:R-:W-:Y:S01]  /*2100*/  FFMA.FTZ R2, R5, R2, 0.28857114911079406738 ;  /* 0x3e93bf9905027423 */ /* 0x000fe20000010002 */
[----:B------:R-:W-:Y:S01]  /*2110*/  SGXT.U32 R18, R18, 0x2 ;  /* 0x000000021212781a */ /* 0x000fe20000000000 */
[----:B------:R-:W-:Y:S01]  /*2120*/  USHF.L.U32 UR5, UR4, 0x1, URZ ;  /* 0x0000000104057899 */ /* 0x000fe200080006ff */
[----:B------:R-:W-:Y:S01]  /*2130*/  LOP3.LUT R21, R21, 0x30, RZ, 0xc0, !PT ;  /* 0x0000003015157812 */ /* 0x000fe200078ec0ff */
[----:B------:R-:W1:Y:S01]  /*2140*/  @!P2 SYNCS.CCTL.IV [UR10+0xf08] ;  /* 0x000f0800ff00a9b1 */ /* 0x000e62000800000a */
[----:B------:R-:W-:Y:S01]  /*2150*/  NOP ;  /* 0x0000000000007918 */ /* 0x000fe20000000000 */
[----:B------:R-:W-:Y:S01]  /*2160*/  FSETP.NEU.AND P2, PT, R4, RZ, PT ;  /* 0x000000ff0400720b */ /* 0x000fe20003f4d000 */
[----:B0-----:R-:W-:Y:S01]  /*2170*/  @P3 FMUL R8, R8, 0.25 ;  /* 0x3e80000008083820 */ /* 0x001fe20000400000 */
[----:B------:R-:W-:Y:S01]  /*2180*/  @P3 FMUL R9, R9, 0.25 ;  /* 0x3e80000009093820 */ /* 0x000fe20000400000 */
[----:B------:R-:W-:Y:S01]  /*2190*/  @P3 FMUL R10, R10, 0.25 ;  /* 0x3e8000000a0a3820 */ /* 0x000fe20000400000 */
[----:B------:R-:W-:Y:S01]  /*21a0*/  @P3 FMUL R11, R11, 0.25 ;  /* 0x3e8000000b0b3820 */ /* 0x000fe20000400000 */
[----:B------:R-:W-:Y:S01]  /*21b0*/  @!P5 FMUL R8, R8, 16777216 ;  /* 0x4b8000000808d820 */ /* 0x000fe20000400000 */
[----:B------:R-:W-:Y:S01]  /*21c0*/  @!P5 FMUL R9, R9, 16777216 ;  /* 0x4b8000000909d820 */ /* 0x000fe20000400000 */
[----:B------:R-:W-:Y:S01]  /*21d0*/  @!P5 FMUL R10, R10, 16777216 ;  /* 0x4b8000000a0ad820 */ /* 0x000fe20000400000 */
[----:B------:R-:W-:Y:S01]  /*21e0*/  @!P5 FMUL R11, R11, 16777216 ;  /* 0x4b8000000b0bd820 */ /* 0x000fe20000400000 */
[C---:B---3--:R-:W-:Y:S01]  /*21f0*/  FMUL R8, R15.reuse, R8 ;  /* 0x000000080f087220 */ /* 0x048fe20000400000 */
[C---:B------:R-:W-:Y:S01]  /*2200*/  FMUL R9, R15.reuse, R9 ;  /* 0x000000090f097220 */ /* 0x040fe20000400000 */
[C---:B------:R-:W-:Y:S01]  /*2210*/  FMUL R10, R15.reuse, R10 ;  /* 0x0000000a0f0a7220 */ /* 0x040fe20000400000 */
[----:B------:R-:W-:-:S02]  /*2220*/  FMUL R11, R15, R11 ;  /* 0x0000000b0f0b7220 */ /* 0x000fc40000400000 */
[----:B------:R-:W0:Y:S01]  /*2230*/  LDC R15, c[0x0][0x3e8] ;  /* 0x0000fa00ff0f7b82 */ /* 0x000e220000000800 */
[----:B------:R-:W-:Y:S01]  /*2240*/  F2FP.BF16.F32.PACK_AB R9, R9, R8 ;  /* 0x000000080909723e */ /* 0x000fe200000010ff */
[----:B------:R-:W-:Y:S01]  /*2250*/  FFMA.FTZ R8, R5, R2, -0.36067417263984680176 ;  /* 0xbeb8aa4905087423 */ /* 0x000fe20000010002 */
[----:B------:R-:W-:Y:S02]  /*2260*/  F2FP.BF16.F32.PACK_AB R10, R11, R10 ;  /* 0x0000000a0b0a723e */ /* 0x000fe400000010ff */
[----:B------:R-:W-:Y:S01]  /*2270*/  SHF.R.U32.HI R11, RZ, 0x2, R0 ;  /* 0x00000002ff0b7819 */ /* 0x000fe20000011600 */
[----:B-1----:R-:W-:Y:S01]  /*2280*/  STS [R17], R9 ;  /* 0x0000000911007388 */ /* 0x002fe20000000800 */
[----:B------:R-:W-:Y:S01]  /*2290*/  FFMA.FTZ R8, R5, R8, 0.48089820146560668945 ;  /* 0x3ef6384a05087423 */ /* 0x000fe20000010008 */
[----:B------:R-:W1:Y:S01]  /*22a0*/  LDC.64 R2, c[0x0][0x398] ;  /* 0x0000e600ff027b82 */ /* 0x000e620000000a00 */
[----:B------:R-:W-:Y:S01]  /*22b0*/  LOP3.LUT R11, R11, 0x38, RZ, 0xc0, !PT ;  /* 0x000000380b0b7812 */ /* 0x000fe200078ec0ff */
[----:B------:R2:W-:Y:S01]  /*22c0*/  STS [R17+0x100], R10 ;  /* 0x0001000a11007388 */ /* 0x0005e20000000800 */
[----:B------:R-:W-:-:S02]  /*22d0*/  FFMA.FTZ R20, R5, R8, -0.72134751081466674805 ;  /* 0xbf38aa3b05147423 */ /* 0x000fc40000010008 */
[----:B------:R-:W-:-:S03]  /*22e0*/  LOP3.LUT R8, R11, 0x1f, R0, 0xf8, !PT ;  /* 0x0000001f0b087812 */ /* 0x000fc600078ef800 */
[----:B------:R-:W-:Y:S01]  /*22f0*/  BAR.SYNC.DEFER_BLOCKING 0x0 ;  /* 0x0000000000007b1d */ /* 0x000fe20000010000 */
[----:B------:R-:W-:Y:S01]  /*2300*/  FMUL R20, R5, R20 ;  /* 0x0000001405147220 */ /* 0x000fe20000400000 */
[----:B------:R-:W-:-:S03]  /*2310*/  LOP3.LUT R0, R0, 0xff, RZ, 0xc0, !PT ;  /* 0x000000ff00007812 */ /* 0x000fc600078ec0ff */
[C---:B------:R-:W-:Y:S01]  /*2320*/  FMUL R20, R5.reuse, R20 ;  /* 0x0000001405147220 */ /* 0x040fe20000400000 */
[C---:B--2---:R-:W-:Y:S02]  /*2330*/  IMAD.SHL.U32 R17, R8.reuse, 0x8, RZ ;  /* 0x0000000808117824 */ /* 0x044fe400078e00ff */
[----:B------:R-:W-:Y:S02]  /*2340*/  IMAD.SHL.U32 R8, R8, 0x10, RZ ;  /* 0x0000001008087824 */ /* 0x000fe400078e00ff */
[----:B------:R-:W-:Y:S01]  /*2350*/  FFMA.FTZ R5, R5, 1.4426950216293334961, R20 ;  /* 0x3fb8aa3b05057823 */ /* 0x000fe20000010014 */
[----:B0-----:R-:W-:Y:S01]  /*2360*/  IMAD R20, R18, R15, RZ ;  /* 0x0000000f12147224 */ /* 0x001fe200078e02ff */
[----:B------:R-:W-:Y:S01]  /*2370*/  LOP3.LUT R22, R17, 0xc0, RZ, 0xc0, !PT ;  /* 0x000000c011167812 */ /* 0x000fe200078ec0ff */
[----:B------:R-:W-:Y:S02]  /*2380*/  IMAD.SHL.U32 R17, R16, 0x2, RZ ;  /* 0x0000000210117824 */ /* 0x000fe400078e00ff */
[----:B------:R-:W-:Y:S01]  /*2390*/  FADD R5, R14, R5 ;  /* 0x000000050e057221 */ /* 0x000fe20000000000 */
[----:B------:R-:W-:Y:S01]  /*23a0*/  IMAD R18, R15, 0x4, R20 ;  /* 0x000000040f127824 */ /* 0x000fe200078e0214 */
[----:B------:R-:W-:Y:S01]  /*23b0*/  LOP3.LUT R8, R8, 0xf0, RZ, 0xc0, !PT ;  /* 0x000000f008087812 */ /* 0x000fe200078ec0ff */
[----:B------:R-:W-:-:S04]  /*23c0*/  IMAD.HI R16, R16, 0x2, RZ ;  /* 0x0000000210107827 */ /* 0x000fc800078e02ff */
[----:B------:R-:W-:Y:S01]  /*23d0*/  IMAD R24, R15, 0x4, R18 ;  /* 0x000000040f187824 */ /* 0x000fe200078e0212 */
[----:B------:R-:W0:Y:S04]  /*23e0*/  LDS.U16 R9, [R12+UR10] ;  /* 0x0000000a0c097984 */ /* 0x000e280008000400 */
[----:B------:R-:W2:Y:S04]  /*23f0*/  LDS.U16 R11, [R19+UR10] ;  /* 0x0000000a130b7984 */ /* 0x000ea80008000400 */
[----:B------:R3:W4:Y:S04]  /*2400*/  LDS.U16 R10, [R12+UR10+0x200] ;  /* 0x0002000a0c0a7984 */ /* 0x0007280008000400 */
[----:B------:R5:W4:Y:S01]  /*2410*/  LDS.U16 R13, [R19+UR10+0x200] ;  /* 0x0002000a130d7984 */ /* 0x000b220008000400 */
[----:B---3--:R-:W-:-:S02]  /*2420*/  IADD3 R12, PT, PT, R22, UR10, R21 ;  /* 0x0000000a160c7c10 */ /* 0x008fc4000fffe015 */
[----:B-1----:R-:W-:Y:S01]  /*2430*/  IADD3 R21, P3, P4, R17, UR5, R2 ;  /* 0x0000000511157c10 */ /* 0x002fe2000fc7e002 */
[----:B------:R-:W-:Y:S01]  /*2440*/  @P0 IMAD.MOV.U32 R17, RZ, RZ, 0x7f800000 ;  /* 0x7f800000ff110424 */ /* 0x000fe200078e00ff */
[----:B------:R-:W-:-:S03]  /*2450*/  UIMAD.WIDE UR4, UR4, 0x2, URZ ;  /* 0x00000002040478a5 */ /* 0x000fc6000f8e02ff */
[----:B------:R-:W-:Y:S01]  /*2460*/  @P0 FFMA.FTZ R5, R4, R17, +INF ;  /* 0x7f80000004050423 */ /* 0x000fe20000010011 */
[-C--:B------:R-:W-:Y:S01]  /*2470*/  LEA R2, P0, R20, R21.reuse, 0x1 ;  /* 0x0000001514027211 */ /* 0x080fe200078008ff */
[----:B------:R-:W-:Y:S01]  /*2480*/  IMAD R17, R15, 0x4, R24 ;  /* 0x000000040f117824 */ /* 0x000fe200078e0218 */
[----:B-----5:R-:W-:Y:S02]  /*2490*/  IADD3.X R19, PT, PT, R16, UR5, R3, P3, P4 ;  /* 0x0000000510137c10 */ /* 0x020fe40009fe8403 */
[----:B------:R-:W-:Y:S02]  /*24a0*/  FSEL R22, R5, -INF , P2 ;  /* 0xff80000005167808 */ /* 0x000fe40001000000 */
[----:B------:R-:W-:Y:S01]  /*24b0*/  LEA R4, P2, R18, R21, 0x1 ;  /* 0x0000001512047211 */ /* 0x000fe200078408ff */
[----:B------:R-:W1:Y:S01]  /*24c0*/  LDCU UR4, c[0x0][0x3ec] ;  /* 0x00007d80ff0477ac */ /* 0x000e620008000800 */
[----:B------:R-:W-:Y:S01]  /*24d0*/  LEA.HI.X.SX32 R3, R20, R19, 0x1, P0 ;  /* 0x0000001314037211 */ /* 0x000fe200000f0eff */
[----:B------:R-:W-:Y:S01]  /*24e0*/  FFMA R7, R22, 0.69314718246459960938, R7 ;  /* 0x3f31721816077823 */ /* 0x000fe20000000007 */
[----:B------:R-:W-:-:S02]  /*24f0*/  LEA R14, P0, R24, R21, 0x1 ;  /* 0x00000015180e7211 */ /* 0x000fc400078008ff */
[C---:B------:R-:W-:Y:S02]  /*2500*/  LEA R16, P3, R17.reuse, R21, 0x1 ;  /* 0x0000001511107211 */ /* 0x040fe400078608ff */
[-C--:B------:R-:W-:Y:S01]  /*2510*/  LEA.HI.X.SX32 R5, R18, R19.reuse, 0x1, P2 ;  /* 0x0000001312057211 */ /* 0x080fe200010f0eff */
[----:B------:R-:W3:Y:S01]  /*2520*/  LDC.64 R20, c[0x0][0x3a0] ;  /* 0x0000e800ff147b82 */ /* 0x000ee20000000a00 */
[-C--:B------:R-:W-:Y:S01]  /*2530*/  LEA.HI.X.SX32 R15, R24, R19.reuse, 0x1, P0 ;  /* 0x00000013180f7211 */ /* 0x080fe200000f0eff */
[----:B0-----:R0:W-:Y:S01]  /*2540*/  STG.E.U16 desc[UR18][R2.64], R9 ;  /* 0x0000000902007986 */ /* 0x0011e2000c101512 */
[----:B------:R-:W-:Y:S02]  /*2550*/  LEA.HI.X.SX32 R17, R17, R19, 0x1, P3 ;  /* 0x0000001311117211 */ /* 0x000fe400018f0eff */
[----:B------:R-:W-:Y:S01]  /*2560*/  ISETP.GE.U32.AND P0, PT, R0, 0x40, PT ;  /* 0x000000400000780c */ /* 0x000fe20003f06070 */
[----:B--2---:R-:W-:Y:S04]  /*2570*/  STG.E.U16 desc[UR18][R4.64], R11 ;  /* 0x0000000b04007986 */ /* 0x004fe8000c101512 */
[----:B----4-:R-:W-:Y:S01]  /*2580*/  STG.E.U16 desc[UR18][R14.64], R10 ;  /* 0x0000000a0e007986 */ /* 0x010fe2000c101512 */
[----:B-1----:R-:W-:-:S03]  /*2590*/  UIMAD UR4, UR7, UR4, URZ ;  /* 0x00000004070472a4 */ /* 0x002fc6000f8e02ff */
[----:B------:R-:W-:Y:S01]  /*25a0*/  STG.E.U16 desc[UR18][R16.64], R13 ;  /* 0x0000000d10007986 */ /* 0x000fe2000c101512 */
[----:B------:R-:W-:Y:S01]  /*25b0*/  USHF.L.U32 UR6, UR4, 0x2, URZ ;  /* 0x0000000204067899 */ /* 0x000fe200080006ff */
[C---:B0-----:R-:W-:Y:S01]  /*25c0*/  IMAD.SHL.U32 R3, R6.reuse, 0x4, RZ ;  /* 0x0000000406037824 */ /* 0x041fe200078e00ff */
[----:B------:R-:W-:Y:S01]  /*25d0*/  UIMAD.WIDE UR4, UR4, 0x4, URZ ;  /* 0x00000004040478a5 */ /* 0x000fe2000f8e02ff */
[----:B------:R-:W-:Y:S01]  /*25e0*/  BAR.SYNC.DEFER_BLOCKING 0x0 ;  /* 0x0000000000007b1d */ /* 0x000fe20000010000 */
[----:B------:R-:W-:Y:S02]  /*25f0*/  IMAD.HI R6, R6, 0x4, RZ ;  /* 0x0000000406067827 */ /* 0x000fe400078e02ff */
[----:B---3--:R-:W-:-:S04]  /*2600*/  IADD3 R2, P2, P3, R3, UR6, R20 ;  /* 0x0000000603027c10 */ /* 0x008fc8000fb5e014 */
[----:B------:R-:W-:Y:S01]  /*2610*/  IADD3.X R3, PT, PT, R6, UR5, R21, P2, P3 ;  /* 0x0000000506037c10 */ /* 0x000fe200097e6415 */
[----:B------:R-:W-:Y:S01]  /*2620*/  STSM.16.M88 [R12], R7 ;  /* 0x000000070c007844 */ /* 0x000fe20000000000 */
[----:B------:R-:W-:Y:S06]  /*2630*/  BAR.SYNC.DEFER_BLOCKING 0x0 ;  /* 0x0000000000007b1d */ /* 0x000fec0000010000 */
[----:B------:R-:W0:Y:S04]  /*2640*/  LDSM.16.M88 R19, [R8+UR10] ;  /* 0x0000000a0813783b */ /* 0x000e280008000000 */
[----:B0-----:R0:W-:Y:S01]  /*2650*/  @!P0 STG.E desc[UR18][R2.64], R19 ;  /* 0x0000001302008986 */ /* 0x0011e2000c101912 */
[----:B------:R-:W-:Y:S06]  /*2660*/  BAR.SYNC.DEFER_BLOCKING 0x0 ;  /* 0x0000000000007b1d */ /* 0x000fec0000010000 */
[----:B------:R-:W-:Y:S05]  /*2670*/  @P1 BRA `(.L_x_20) ;  /* 0x00000000009c1947 */ /* 0x000fea0003800000 */
[----:B------:R-:W1:Y:S01]  /*2680*/  S2UR UR5, SR_CgaCtaId ;  /* 0x00000000000579c3 */ /* 0x000e620000008800 */
[----:B------:R-:W-:Y:S01]  /*2690*/  NOP ;  /* 0x0000000000007918 */ /* 0x000fe20000000000 */
[----:B------:R-:W-:Y:S01]  /*26a0*/  UMOV UR4, 0x50 ;  /* 0x0000005000047882 */ /* 0x000fe20000000000 */
[----:B------:R-:W-:Y:S02]  /*26b0*/  IMAD.U32 R0, RZ, RZ, UR26 ;  /* 0x0000001aff007e24 */ /* 0x000fe4000f8e00ff */
[----:B0-----:R-:W-:-:S03]  /*26c0*/  IMAD.MOV.U32 R3, RZ, RZ, 0x1 ;  /* 0x00000001ff037424 */ /* 0x001fc600078e00ff */
[----:B------:R-:W-:-:S04]  /*26d0*/  LOP3.LUT R0, R0, 0xffff, RZ, 0xc0, !PT ;  /* 0x0000ffff00007812 */ /* 0x000fc800078ec0ff */
[----:B------:R-:W-:-:S05]  /*26e0*/  SHF.R.U32.HI R0, RZ, 0x5, R0 ;  /* 0x00000005ff007819 */ /* 0x000fca0000011600 */
[----:B------:R-:W-:Y:S01]  /*26f0*/  VIADD R2, R0, 0x10 ;  /* 0x0000001000027836 */ /* 0x000fe20000000000 */
[----:B------:R-:W-:Y:S01]  /*2700*/  SHF.L.U32 R0, R3, R0, RZ ;  /* 0x0000000003007219 */ /* 0x000fe200000006ff */
[----:B-1----:R-:W-:-:S03]  /*2710*/  ULEA UR6, UR5, UR4, 0x18 ;  /* 0x0000000405067291 */ /* 0x002fc6000f8ec0ff */
[----:B------:R-:W-:-:S04]  /*2720*/  SHF.L.U32 R3, R3, R2, RZ ;  /* 0x0000000203037219 */ /* 0x000fc800000006ff */
[----:B------:R-:W-:Y:S02]  /*2730*/  LOP3.LUT R0, R3, R0, RZ, 0xfc, !PT ;  /* 0x0000000003007212 */ /* 0x000fe400078efcff */
[----:B------:R-:W0:Y:S02]  /*2740*/  LDS R5, [UR6] ;  /* 0x00000006ff057984 */ /* 0x000e240008000800 */
[C---:B------:R-:W-:Y:S02]  /*2750*/  LOP3.LUT R2, R0.reuse, 0xffff, RZ, 0xc0, !PT ;  /* 0x0000ffff00027812 */ /* 0x040fe400078ec0ff */
[----:B0-----:R-:W-:-:S04]  /*2760*/  LOP3.LUT R3, R0, 0xffff, R5, 0x80, !PT ;  /* 0x0000ffff00037812 */ /* 0x001fc800078e8005 */
[----:B------:R-:W-:-:S13]  /*2770*/  ISETP.NE.AND P0, PT, R3, R2, PT ;  /* 0x000000020300720c */ /* 0x000fda0003f05270 */
[----:B------:R-:W-:Y:S05]  /*2780*/  @P0 BRA `(.L_x_21) ;  /* 0x0000000000500947 */ /* 0x000fea0003800000 */
[----:B------:R-:W-:Y:S02]  /*2790*/  SHF.R.U32.HI R5, RZ, 0x10, R5 ;  /* 0x00000010ff057819 */ /* 0x000fe40000011605 */
[----:B------:R-:W-:-:S04]  /*27a0*/  SHF.R.U32.HI R2, RZ, 0x10, R0 ;  /* 0x00000010ff027819 */ /* 0x000fc80000011600 */
[----:B------:R-:W-:-:S04]  /*27b0*/  LOP3.LUT R5, R5, R2, RZ, 0xc0, !PT ;  /* 0x0000000205057212 */ /* 0x000fc800078ec0ff */
[----:B------:R-:W-:-:S13]  /*27c0*/  ISETP.NE.AND P0, PT, R5, R2, PT ;  /* 0x000000020500720c */ /* 0x000fda0003f05270 */
[----:B------:R-:W-:Y:S05]  /*27d0*/  @P0 BRA `(.L_x_22) ;  /* 0x0000000000300947 */ /* 0x000fea0003800000 */
[----:B------:R-:W-:Y:S01]  /*27e0*/  R2UR UR4, R0 ;  /* 0x00000000000472ca */ /* 0x000fe200000e0000 */
[----:B------:R-:W-:Y:S01]  /*27f0*/  VOTEU.ANY UR5, UPT, PT ;  /* 0x0000000000057886 */ /* 0x000fe200038e0100 */
[----:B------:R-:W0:Y:S01]  /*2800*/  S2R R0, SR_LANEID ;  /* 0x0000000000007919 */ /* 0x000e220000000000 */
[----:B------:R-:W-:-:S10]  /*2810*/  UFLO.U32 UR5, UR5 ;  /* 0x00000005000572bd */ /* 0x000fd400080e0000 */
[----:B------:R-:W-:-:S06]  /*2820*/  ULOP3.LUT UR4, URZ, UR4, URZ, 0x33, !UPT ;  /* 0x00000004ff047292 */ /* 0x000fcc000f8e33ff */
[----:B------:R-:W-:-:S04]  /*2830*/  IMAD.U32 R2, RZ, RZ, UR4 ;  /* 0x00000004ff027e24 */ /* 0x000fc8000f8e00ff */
[----:B------:R-:W1:Y:S02]  /*2840*/  REDUX UR7, R2 ;  /* 0x00000000020773c4 */ /* 0x000e640000000000 */
[----:B------:R2:W-:Y:S01]  /*2850*/  UTCATOMSWS.AND URZ, UR4 ;  /* 0x0000000400ff79e3 */ /* 0x0005e20008000000 */
[----:B0-----:R-:W-:Y:S01]  /*2860*/  ISETP.EQ.U32.AND P0, PT, R0, UR5, PT ;  /* 0x0000000500007c0c */ /* 0x001fe2000bf02070 */
[----:B-1----:R-:W-:-:S12]  /*2870*/  IMAD.U32 R0, RZ, RZ, UR7 ;  /* 0x00000007ff007e24 */ /* 0x002fd8000f8e00ff */
[----:B------:R2:W-:Y:S01]  /*2880*/  @P0 ATOMS.AND RZ, [UR6], R0 ;  /* 0x00000000ffff098c */ /* 0x0005e2000a800006 */
[----:B------:R-:W-:Y:S05]  /*2890*/  BRA `(.L_x_20) ;  /* 0x0000000000147947 */ /* 0x000fea0003800000 */
.L_x_22:
[----:B------:R-:W-:-:S07]  /*28a0*/  MOV R2, 0x28c0 ;  /* 0x000028c000027802 */ /* 0x000fce0000000f00 */
[----:B------:R-:W-:Y:S05]  /*28b0*/  CALL.REL.NOINC `($__internal_0_$__cuda_sm10x_tcgen05_guardrail_trap_col_being_dealloced_not_returned_by_alloc) ;  /* 0x0000000000447944 */ /* 0x000fea0003c00000 */
[----:B------:R-:W-:Y:S05]  /*28c0*/  BRA `(.L_x_20) ;  /* 0x0000000000087947 */ /* 0x000fea0003800000 */
.L_x_21:
[----:B------:R-:W-:-:S07]  /*28d0*/  MOV R2, 0x28f0 ;  /* 0x000028f000027802 */ /* 0x000fce0000000f00 */
[----:B------:R-:W-:Y:S05]  /*28e0*/  CALL.REL.NOINC `($__internal_2_$__cuda_sm10x_tcgen05_guardrail_trap_unallocated_columns_being_dealloced) ;  /* 0x0000000000507944 */ /* 0x000fea0003c00000 */
.L_x_20:
[----:B------:R-:W-:Y:S01]  /*28f0*/  NOP ;  /* 0x0000000000007918 */ /* 0x000fe20000000000 */
[----:B--2---:R-:W-:Y:S05]  /*2900*/  EXIT ;  /* 0x000000000000794d */ /* 0x004fea0003800000 */
.L_x_8:
[----:B------:R-:W1:Y:S02]  /*2910*/  SYNCS.PHASECHK.TRANS64.TRYWAIT P0, [UR10+0xa00], RZ ;  /* 0x000a00ffff0075a7 */ /* 0x000e64000800110a */
[----:B-1----:R-:W-:Y:S05]  /*2920*/  @!P0 BRA `(.L_x_8) ;  /* 0xfffffffc00f88947 */ /* 0x002fea000383ffff */
[----:B------:R-:W-:Y:S05]  /*2930*/  BRA `(.L_x_7) ;  /* 0xffffffe000c07947 */ /* 0x000fea000383ffff */
.L_x_14:
[----:B------:R-:W2:Y:S02]  /*2940*/  SYNCS.PHASECHK.TRANS64.TRYWAIT P3, [UR10+0xc00], RZ ;  /* 0x000c00ffff0075a7 */ /* 0x000ea4000806110a */
[----:B--2---:R-:W-:Y:S05]  /*2950*/  @!P3 BRA `(.L_x_14) ;  /* 0xfffffffc00f8b947 */ /* 0x004fea000383ffff */
[----:B------:R-:W-:Y:S05]  /*2960*/  BRA `(.L_x_23) ;  /* 0xffffffec005c7947 */ /* 0x000fea000383ffff */
.L_x_15:
[----:B------:R-:W0:Y:S02]  /*2970*/  SYNCS.PHASECHK.TRANS64.TRYWAIT P3, [UR12], R10 ;  /* 0x0000000aff0075a7 */ /* 0x000e24000806110c */
[----:B0-----:R-:W-:Y:S05]  /*2980*/  @!P3 BRA `(.L_x_15) ;  /* 0xfffffffc00f8b947 */ /* 0x001fea000383ffff */
[----:B------:R-:W-:Y:S05]  /*2990*/  BRA `(.L_x_24) ;  /* 0xfffffff000247947 */ /* 0x000fea000383ffff */
.L_x_19:
[----:B------:R-:W0:Y:S02]  /*29a0*/  SYNCS.PHASECHK.TRANS64.TRYWAIT P0, [UR12], R5 ;  /* 0x00000005ff0075a7 */ /* 0x000e24000800110c */
[----:B0-----:R-:W-:Y:S05]  /*29b0*/  @!P0 BRA `(.L_x_19) ;  /* 0xfffffffc00f88947 */ /* 0x001fea000383ffff */
[----:B------:R-:W-:Y:S05]  /*29c0*/  BRA `(.L_x_18) ;  /* 0xfffffff400307947 */ /* 0x000fea000383ffff */
        .weak           $__internal_0_$__cuda_sm10x_tcgen05_guardrail_trap_col_being_dealloced_not_returned_by_alloc
        .type           $__internal_0_$__cuda_sm10x_tcgen05_guardrail_trap_col_being_dealloced_not_returned_by_alloc,@function
        .size           $__internal_0_$__cuda_sm10x_tcgen05_guardrail_trap_col_being_dealloced_not_returned_by_alloc,($__internal_1_$__cuda_sm10x_tcgen05_guardrail_trap_phase_invalid_during_alloc - $__internal_0_$__cuda_sm10x_tcgen05_guardrail_trap_col_being_dealloced_not_returned_by_alloc)
$__internal_0_$__cuda_sm10x_tcgen05_guardrail_trap_col_being_dealloced_not_returned_by_alloc:
[----:B------:R-:W-:Y:S05]  /*29d0*/  BPT.TRAP 0x1 ;  /* 0x000000040000795c */ /* 0x000fea0000300000 */
[----:B------:R-:W-:-:S04]  /*29e0*/  IMAD.MOV.U32 R3, RZ, RZ, 0x0 ;  /* 0x00000000ff037424 */ /* 0x000fc800078e00ff */
[----:B------:R-:W-:Y:S05]  /*29f0*/  RET.REL.NODEC R2 `(attn_fwd) ;  /* 0xffffffd402807950 */ /* 0x000fea0003c3ffff */
        .weak           $__internal_1_$__cuda_sm10x_tcgen05_guardrail_trap_phase_invalid_during_alloc
        .type           $__internal_1_$__cuda_sm10x_tcgen05_guardrail_trap_phase_invalid_during_alloc,@function
        .size           $__internal_1_$__cuda_sm10x_tcgen05_guardrail_trap_phase_invalid_during_alloc,($__internal_2_$__cuda_sm10x_tcgen05_guardrail_trap_unallocated_columns_being_dealloced - $__internal_1_$__cuda_sm10x_tcgen05_guardrail_trap_phase_invalid_during_alloc)
$__internal_1_$__cuda_sm10x_tcgen05_guardrail_trap_phase_invalid_during_alloc:
[----:B------:R-:W-:Y:S05]  /*2a00*/  BPT.TRAP 0x1 ;  /* 0x000000040000795c */ /* 0x000fea0000300000 */
[----:B------:R-:W-:-:S04]  /*2a10*/  IMAD.MOV.U32 R3, RZ, RZ, 0x0 ;  /* 0x00000000ff037424 */ /* 0x000fc800078e00ff */
[----:B------:R-:W-:Y:S05]  /*2a20*/  RET.REL.NODEC R2 `(attn_fwd) ;  /* 0xffffffd402747950 */ /* 0x000fea0003c3ffff */
        .weak           $__internal_2_$__cuda_sm10x_tcgen05_guardrail_trap_unallocated_columns_being_dealloced
        .type           $__internal_2_$__cuda_sm10x_tcgen05_guardrail_trap_unallocated_columns_being_dealloced,@function
        .size           $__internal_2_$__cuda_sm10x_tcgen05_guardrail_trap_unallocated_columns_being_dealloced,(.L_x_28 - $__internal_2_$__cuda_sm10x_tcgen05_guardrail_trap_unallocated_columns_being_dealloced)
$__internal_2_$__cuda_sm10x_tcgen05_guardrail_trap_unallocated_columns_being_dealloced:
[----:B------:R-:W-:Y:S05]  /*2a30*/  BPT.TRAP 0x1 ;  /* 0x000000040000795c */ /* 0x000fea0000300000 */
[----:B------:R-:W-:-:S04]  /*2a40*/  IMAD.MOV.U32 R3, RZ, RZ, 0x0 ;  /* 0x00000000ff037424 */ /* 0x000fc800078e00ff */
[----:B------:R-:W-:Y:S05]  /*2a50*/  RET.REL.NODEC R2 `(attn_fwd) ;  /* 0xffffffd402687950 */ /* 0x000fea0003c3ffff */
.L_x_25:
[----:B------:R-:W-:-:S00]  /*2a60*/  BRA `(.L_x_25) ;  /* 0xfffffffc00fc7947 */ /* 0x000fc0000383ffff */
[----:B------:R-:W-:-:S00]  /*2a70*/  NOP ;  /* 0x0000000000007918 */ /* 0x000fc00000000000 */
        /* <DEDUP_REMOVED lines=8> */
.L_x_28:


//--------------------- .nv.global.init           --------------------------
	.section	.nv.global.init,"aw",@progbits
.nv.global.init:
	.type		_$_str,@object
	.size		_$_str,(.L_3 - _$_str)
_$_str:
        /*0000*/ 	.byte	0x5f, 0x5f, 0x43, 0x55, 0x44, 0x41, 0x5f, 0x46, 0x54, 0x5a, 0x00
.L_3:


//--------------------- .nv.shared.attn_fwd       --------------------------
	.section	.nv.shared.attn_fwd,"aw",@nobits
	.sectionflags	@""
	.align	16
	.zero		1024


//--------------------- .nv.shared.reserved.0     --------------------------
	.section	.nv.shared.reserved.0,"aw",@nobits
	.align	8
	.weak		__nv_reservedSMEM_offset_0_alias
	.size		__nv_reservedSMEM_offset_0_alias, 0, 64
	.other		__nv_reservedSMEM_offset_0_alias,@"STO_CUDA_RESERVED_SHARED STV_DEFAULT"
__nv_reservedSMEM_offset_0_alias:
	.zero		0
.nv.shared.reserved.0:
	.zero		64
	.weak		__nv_reservedSMEM_allocation_phase
	.type		__nv_reservedSMEM_allocation_phase,@object
	.size		__nv_reservedSMEM_allocation_phase,(.L_0 - __nv_reservedSMEM_allocation_phase)
__nv_reservedSMEM_allocation_phase:
	.zero		1
.L_0:
	.zero		7
	.weak		__nv_reservedSMEM_devtool_atexit_pc
	.type		__nv_reservedSMEM_devtool_atexit_pc,@object
	.size		__nv_reservedSMEM_devtool_atexit_pc,(__nv_reservedSMEM_allocation_mask - __nv_reservedSMEM_devtool_atexit_pc)
__nv_reservedSMEM_devtool_atexit_pc:
	.zero		8
	.weak		__nv_reservedSMEM_allocation_mask
	.type		__nv_reservedSMEM_allocation_mask,@object
	.size		__nv_reservedSMEM_allocation_mask,(.L_2 - __nv_reservedSMEM_allocation_mask)
__nv_reservedSMEM_allocation_mask:
	.zero		4
.L_2:


//--------------------- .nv.constant0.attn_fwd    --------------------------
	.section	.nv.constant0.attn_fwd,"a",@progbits
	.sectionflags	@""
	.align	4
.nv.constant0.attn_fwd:
	.zero		1032


//--------------------- SYMBOLS --------------------------

	.type		.nv.reservedSmem.offset0,@object
	.size		.nv.reservedSmem.offset0,0x4
	.type		.nv.reservedSmem.cap,@object
	.size		.nv.reservedSmem.cap,0x4
